// auto-generated by cutlass_sweep.gemm — config: {"arch": "sm_100", "cluster_m": 1, "cluster_n": 2, "dtype": "e4m3", "stages": 0, "tile_k": 32, "tile_m": 64, "tile_n": 128}
#include "cutlass/cutlass.h"
#include "cutlass/gemm/collective/collective_builder.hpp"
#include "cutlass/gemm/device/gemm_universal_adapter.h"
#include "cutlass/gemm/kernel/gemm_universal.hpp"
#include "cutlass/epilogue/collective/collective_builder.hpp"

using ElemA = cutlass::float_e4m3_t;
using ElemB = cutlass::float_e4m3_t;
using ElemCD = cutlass::float_e4m3_t;
using Acc  = float;
using TileShape    = cute::Shape<cute::_64, cute::_128, cute::_32>;
using ClusterShape = cute::Shape<cute::_1, cute::_2, cute::_1>;

using CollectiveEpilogue = typename cutlass::epilogue::collective::CollectiveBuilder<
    cutlass::arch::Sm100, cutlass::arch::OpClassTensorOp,
    TileShape, ClusterShape,
    cutlass::epilogue::collective::EpilogueTileAuto,
    Acc, Acc,
    ElemCD, cutlass::layout::RowMajor, 128 / cutlass::sizeof_bits<ElemCD>::value,
    ElemCD, cutlass::layout::RowMajor, 128 / cutlass::sizeof_bits<ElemCD>::value,
    cutlass::epilogue::collective::EpilogueScheduleAuto
  >::CollectiveOp;

using CollectiveMainloop = typename cutlass::gemm::collective::CollectiveBuilder<
    cutlass::arch::Sm100, cutlass::arch::OpClassTensorOp,
    ElemA, cutlass::layout::RowMajor, 128 / cutlass::sizeof_bits<ElemA>::value,
    ElemB, cutlass::layout::ColumnMajor, 128 / cutlass::sizeof_bits<ElemB>::value,
    Acc,
    TileShape, ClusterShape,
    cutlass::gemm::collective::StageCountAutoCarveout<static_cast<int>(sizeof(typename CollectiveEpilogue::SharedStorage))>,
    cutlass::gemm::collective::KernelScheduleAuto
  >::CollectiveOp;

using GemmKernel = cutlass::gemm::kernel::GemmUniversal<
    cute::Shape<int,int,int,int>,
    CollectiveMainloop,
    CollectiveEpilogue
>;
using Gemm = cutlass::gemm::device::GemmUniversalAdapter<GemmKernel>;

// Force the device kernel symbol into the cubin without needing a host main.
auto* _anchor = &cutlass::device_kernel<GemmKernel>;


// ===== COMPILED SASS (sm_100a) =====

	.target	sm_100a

	.elftype	@"ET_EXEC"


//--------------------- .note.nv.tkinfo           --------------------------
	.section	.note.nv.tkinfo,"",@"SHT_NOTE"
	.sectionflags	@"SHF_NOTE_NV_TKINFO"
	.tkinfo
        /*0018*/ 	.word	0x00000002
        /*0030*/ 	.string	""
        /*0030*/ 	.string	"ptxas"
        /*0030*/ 	.string	"Cuda compilation tools, release 13.0, V13.0.88"
        /*0030*/ 	.string	"Build cuda_13.0.r13.0/compiler.36424714_0"
        /*0030*/ 	.string	"-arch sm_100a -m 64 "



//--------------------- .note.nv.cuinfo           --------------------------
	.section	.note.nv.cuinfo,"",@"SHT_NOTE"
	.sectionflags	@"SHF_NOTE_NV_CUINFO"
        /*0018*/ 	.short	0x0002
        /*001a*/ 	.short	0x0064
        /*001c*/ 	.short	0x0082
	.zero		2


//--------------------- .nv.info                  --------------------------
	.section	.nv.info,"",@"SHT_CUDA_INFO"
	.align	4


	//----- nvinfo : EIATTR_REGCOUNT
	.align		4
        /*0000*/ 	.byte	0x04, 0x2f
        /*0002*/ 	.short	(.L_19 - .L_18)
	.align		4
.L_18:
        /*0004*/ 	.word	index@(_ZN7cutlass13device_kernelINS_4gemm6kernel13GemmUniversalIN4cute5tupleIJiiiiEEENS1_10collective13CollectiveMmaINS1_35MainloopSm100TmaUmmaWarpSpecializedILi34ELi2ELi4ENS5_IJNS4_1CILi1EEENSA_ILi2EEESB_EEEEENS5_IJNSA_ILi64EEENSA_ILi128EEENSA_ILi32EEEEEENS_12float_e4m3_tENS5_IJlSB_lEEESJ_SK_NS4_8TiledMMAINS4_8MMA_AtomIJNS4_10MMA_TraitsINS4_19SM100_MMA_F8F6F4_SSEJSJ_SJ_fSF_SG_NS4_17integral_constantINS4_4UMMA5MajorELSR_0EEESS_NSP_INSQ_7ScaleInELST_0EEESU_EEEEEENS4_6LayoutINS5_IJSB_SB_SB_EEENS5_IJNSA_ILi0EEESZ_SZ_EEEEENS5_IJNS4_10UnderscoreES12_S12_EEEEENS4_23SM90_TMA_LOAD_MULTICASTENS4_14ComposedLayoutINS4_7SwizzleILi1ELi4ELi3EEENS4_18smem_ptr_flag_bitsILi8EEENSX_INS5_IJNSA_ILi8EEESH_EEENS5_IJSH_SB_EEEEEEEvNS4_8identityENS4_13SM90_TMA_LOADES1F_vS1G_EENS_8epilogue10collective18CollectiveEpilogueINS1J_23Sm100TmaWarpSpecializedILi2ELi2ELi32ELb0ELb0EEEJSI_NS5_IJNSX_ISF_SB_EES1O_EEESJ_SK_SJ_SK_NS1J_6fusion15FusionCallbacksIS1N_NS1Q_17LinearCombinationISJ_fSJ_fLNS_15FloatRoundStyleE2EEESI_S1P_JEEENS4_5SM1004TMEM4LOAD26SM100_TMEM_LOAD_16dp32b32xES1H_NS16_INS17_ILi2ELi4ELi3EEES1A_NSX_INS5_IJS1B_SF_EEENS5_IJSF_SB_EEEEEEENS4_39AutoVectorizingCopyWithAssumedAlignmentILi128EEENS4_14SM90_TMA_STOREES24_S26_S26_EEEvvEEEEvNT_6ParamsE)
        /*0008*/ 	.word	0x00000072


	//----- nvinfo : EIATTR_FRAME_SIZE
	.align		4
.L_19:
        /*000c*/ 	.byte	0x04, 0x11
        /*000e*/ 	.short	(.L_21 - .L_20)
	.align		4
.L_20:
        /*0010*/ 	.word	index@($__internal_2_$__cuda_sm10x_tcgen05_guardrail_trap_unallocated_columns_being_dealloced)
        /*0014*/ 	.word	0x00000000


	//----- nvinfo : EIATTR_FRAME_SIZE
	.align		4
.L_21:
        /*0018*/ 	.byte	0x04, 0x11
        /*001a*/ 	.short	(.L_23 - .L_22)
	.align		4
.L_22:
        /*001c*/ 	.word	index@($__internal_1_$__cuda_sm10x_tcgen05_guardrail_trap_phase_invalid_during_alloc)
        /*0020*/ 	.word	0x00000000


	//----- nvinfo : EIATTR_FRAME_SIZE
	.align		4
.L_23:
        /*0024*/ 	.byte	0x04, 0x11
        /*0026*/ 	.short	(.L_25 - .L_24)
	.align		4
.L_24:
        /*0028*/ 	.word	index@($__internal_0_$__cuda_sm10x_tcgen05_guardrail_trap_col_being_dealloced_not_returned_by_alloc)
        /*002c*/ 	.word	0x00000000


	//----- nvinfo : EIATTR_FRAME_SIZE
	.align		4
.L_25:
        /*0030*/ 	.byte	0x04, 0x11
        /*0032*/ 	.short	(.L_27 - .L_26)
	.align		4
.L_26:
        /*0034*/ 	.word	index@(_ZN7cutlass13device_kernelINS_4gemm6kernel13GemmUniversalIN4cute5tupleIJiiiiEEENS1_10collective13CollectiveMmaINS1_35MainloopSm100TmaUmmaWarpSpecializedILi34ELi2ELi4ENS5_IJNS4_1CILi1EEENSA_ILi2EEESB_EEEEENS5_IJNSA_ILi64EEENSA_ILi128EEENSA_ILi32EEEEEENS_12float_e4m3_tENS5_IJlSB_lEEESJ_SK_NS4_8TiledMMAINS4_8MMA_AtomIJNS4_10MMA_TraitsINS4_19SM100_MMA_F8F6F4_SSEJSJ_SJ_fSF_SG_NS4_17integral_constantINS4_4UMMA5MajorELSR_0EEESS_NSP_INSQ_7ScaleInELST_0EEESU_EEEEEENS4_6LayoutINS5_IJSB_SB_SB_EEENS5_IJNSA_ILi0EEESZ_SZ_EEEEENS5_IJNS4_10UnderscoreES12_S12_EEEEENS4_23SM90_TMA_LOAD_MULTICASTENS4_14ComposedLayoutINS4_7SwizzleILi1ELi4ELi3EEENS4_18smem_ptr_flag_bitsILi8EEENSX_INS5_IJNSA_ILi8EEESH_EEENS5_IJSH_SB_EEEEEEEvNS4_8identityENS4_13SM90_TMA_LOADES1F_vS1G_EENS_8epilogue10collective18CollectiveEpilogueINS1J_23Sm100TmaWarpSpecializedILi2ELi2ELi32ELb0ELb0EEEJSI_NS5_IJNSX_ISF_SB_EES1O_EEESJ_SK_SJ_SK_NS1J_6fusion15FusionCallbacksIS1N_NS1Q_17LinearCombinationISJ_fSJ_fLNS_15FloatRoundStyleE2EEESI_S1P_JEEENS4_5SM1004TMEM4LOAD26SM100_TMEM_LOAD_16dp32b32xES1H_NS16_INS17_ILi2ELi4ELi3EEES1A_NSX_INS5_IJS1B_SF_EEENS5_IJSF_SB_EEEEEEENS4_39AutoVectorizingCopyWithAssumedAlignmentILi128EEENS4_14SM90_TMA_STOREES24_S26_S26_EEEvvEEEEvNT_6ParamsE)
        /*0038*/ 	.word	0x00000000


	//----- nvinfo : EIATTR_MIN_STACK_SIZE
	.align		4
.L_27:
        /*003c*/ 	.byte	0x04, 0x12
        /*003e*/ 	.short	(.L_29 - .L_28)
	.align		4
.L_28:
        /*0040*/ 	.word	index@(_ZN7cutlass13device_kernelINS_4gemm6kernel13GemmUniversalIN4cute5tupleIJiiiiEEENS1_10collective13CollectiveMmaINS1_35MainloopSm100TmaUmmaWarpSpecializedILi34ELi2ELi4ENS5_IJNS4_1CILi1EEENSA_ILi2EEESB_EEEEENS5_IJNSA_ILi64EEENSA_ILi128EEENSA_ILi32EEEEEENS_12float_e4m3_tENS5_IJlSB_lEEESJ_SK_NS4_8TiledMMAINS4_8MMA_AtomIJNS4_10MMA_TraitsINS4_19SM100_MMA_F8F6F4_SSEJSJ_SJ_fSF_SG_NS4_17integral_constantINS4_4UMMA5MajorELSR_0EEESS_NSP_INSQ_7ScaleInELST_0EEESU_EEEEEENS4_6LayoutINS5_IJSB_SB_SB_EEENS5_IJNSA_ILi0EEESZ_SZ_EEEEENS5_IJNS4_10UnderscoreES12_S12_EEEEENS4_23SM90_TMA_LOAD_MULTICASTENS4_14ComposedLayoutINS4_7SwizzleILi1ELi4ELi3EEENS4_18smem_ptr_flag_bitsILi8EEENSX_INS5_IJNSA_ILi8EEESH_EEENS5_IJSH_SB_EEEEEEEvNS4_8identityENS4_13SM90_TMA_LOADES1F_vS1G_EENS_8epilogue10collective18CollectiveEpilogueINS1J_23Sm100TmaWarpSpecializedILi2ELi2ELi32ELb0ELb0EEEJSI_NS5_IJNSX_ISF_SB_EES1O_EEESJ_SK_SJ_SK_NS1J_6fusion15FusionCallbacksIS1N_NS1Q_17LinearCombinationISJ_fSJ_fLNS_15FloatRoundStyleE2EEESI_S1P_JEEENS4_5SM1004TMEM4LOAD26SM100_TMEM_LOAD_16dp32b32xES1H_NS16_INS17_ILi2ELi4ELi3EEES1A_NSX_INS5_IJS1B_SF_EEENS5_IJSF_SB_EEEEEEENS4_39AutoVectorizingCopyWithAssumedAlignmentILi128EEENS4_14SM90_TMA_STOREES24_S26_S26_EEEvvEEEEvNT_6ParamsE)
        /*0044*/ 	.word	0x00000000
.L_29:


//--------------------- .nv.compat                --------------------------
	.section	.nv.compat,"",@"SHT_CUDA_COMPAT_INFO"
	.align	4
        /*0000*/ 	.byte	0x02, 0x09, 0x01, 0x00, 0x02, 0x02, 0x02, 0x00, 0x02, 0x05, 0x05, 0x00, 0x03, 0x07, 0x01, 0x01
        /*0010*/ 	.byte	0x02, 0x03, 0x01, 0x00, 0x02, 0x06, 0x01, 0x00, 0x04, 0x0b, 0x08, 0x00, 0x09, 0x00, 0x00, 0x00
        /*0020*/ 	.byte	0x00, 0x00, 0x00, 0x00


//--------------------- .nv.info._ZN7cutlass13device_kernelINS_4gemm6kernel13GemmUniversalIN4cute5tupleIJiiiiEEENS1_10collective13CollectiveMmaINS1_35MainloopSm100TmaUmmaWarpSpecializedILi34ELi2ELi4ENS5_IJNS4_1CILi1EEENSA_ILi2EEESB_EEEEENS5_IJNSA_ILi64EEENSA_ILi128EEENSA_ILi32EEEEEENS_12float_e4m3_tENS5_IJlSB_lEEESJ_SK_NS4_8TiledMMAINS4_8MMA_AtomIJNS4_10MMA_TraitsINS4_19SM100_MMA_F8F6F4_SSEJSJ_SJ_fSF_SG_NS4_17integral_constantINS4_4UMMA5MajorELSR_0EEESS_NSP_INSQ_7ScaleInELST_0EEESU_EEEEEENS4_6LayoutINS5_IJSB_SB_SB_EEENS5_IJNSA_ILi0EEESZ_SZ_EEEEENS5_IJNS4_10UnderscoreES12_S12_EEEEENS4_23SM90_TMA_LOAD_MULTICASTENS4_14ComposedLayoutINS4_7SwizzleILi1ELi4ELi3EEENS4_18smem_ptr_flag_bitsILi8EEENSX_INS5_IJNSA_ILi8EEESH_EEENS5_IJSH_SB_EEEEEEEvNS4_8identityENS4_13SM90_TMA_LOADES1F_vS1G_EENS_8epilogue10collective18CollectiveEpilogueINS1J_23Sm100TmaWarpSpecializedILi2ELi2ELi32ELb0ELb0EEEJSI_NS5_IJNSX_ISF_SB_EES1O_EEESJ_SK_SJ_SK_NS1J_6fusion15FusionCallbacksIS1N_NS1Q_17LinearCombinationISJ_fSJ_fLNS_15FloatRoundStyleE2EEESI_S1P_JEEENS4_5SM1004TMEM4LOAD26SM100_TMEM_LOAD_16dp32b32xES1H_NS16_INS17_ILi2ELi4ELi3EEES1A_NSX_INS5_IJS1B_SF_EEENS5_IJSF_SB_EEEEEEENS4_39AutoVectorizingCopyWithAssumedAlignmentILi128EEENS4_14SM90_TMA_STOREES24_S26_S26_EEEvvEEEEvNT_6ParamsE --------------------------
	.section	.nv.info._ZN7cutlass13device_kernelINS_4gemm6kernel13GemmUniversalIN4cute5tupleIJiiiiEEENS1_10collective13CollectiveMmaINS1_35MainloopSm100TmaUmmaWarpSpecializedILi34ELi2ELi4ENS5_IJNS4_1CILi1EEENSA_ILi2EEESB_EEEEENS5_IJNSA_ILi64EEENSA_ILi128EEENSA_ILi32EEEEEENS_12float_e4m3_tENS5_IJlSB_lEEESJ_SK_NS4_8TiledMMAINS4_8MMA_AtomIJNS4_10MMA_TraitsINS4_19SM100_MMA_F8F6F4_SSEJSJ_SJ_fSF_SG_NS4_17integral_constantINS4_4UMMA5MajorELSR_0EEESS_NSP_INSQ_7ScaleInELST_0EEESU_EEEEEENS4_6LayoutINS5_IJSB_SB_SB_EEENS5_IJNSA_ILi0EEESZ_SZ_EEEEENS5_IJNS4_10UnderscoreES12_S12_EEEEENS4_23SM90_TMA_LOAD_MULTICASTENS4_14ComposedLayoutINS4_7SwizzleILi1ELi4ELi3EEENS4_18smem_ptr_flag_bitsILi8EEENSX_INS5_IJNSA_ILi8EEESH_EEENS5_IJSH_SB_EEEEEEEvNS4_8identityENS4_13SM90_TMA_LOADES1F_vS1G_EENS_8epilogue10collective18CollectiveEpilogueINS1J_23Sm100TmaWarpSpecializedILi2ELi2ELi32ELb0ELb0EEEJSI_NS5_IJNSX_ISF_SB_EES1O_EEESJ_SK_SJ_SK_NS1J_6fusion15FusionCallbacksIS1N_NS1Q_17LinearCombinationISJ_fSJ_fLNS_15FloatRoundStyleE2EEESI_S1P_JEEENS4_5SM1004TMEM4LOAD26SM100_TMEM_LOAD_16dp32b32xES1H_NS16_INS17_ILi2ELi4ELi3EEES1A_NSX_INS5_IJS1B_SF_EEENS5_IJSF_SB_EEEEEEENS4_39AutoVectorizingCopyWithAssumedAlignmentILi128EEENS4_14SM90_TMA_STOREES24_S26_S26_EEEvvEEEEvNT_6ParamsE,"",@"SHT_CUDA_INFO"
	.sectionflags	@""
	.align	4


	//----- nvinfo : EIATTR_CUDA_API_VERSION
	.align		4
        /*0000*/ 	.byte	0x04, 0x37
        /*0002*/ 	.short	(.L_31 - .L_30)
.L_30:
        /*0004*/ 	.word	0x00000082


	//----- nvinfo : EIATTR_KPARAM_INFO
	.align		4
.L_31:
        /*0008*/ 	.byte	0x04, 0x17
        /*000a*/ 	.short	(.L_33 - .L_32)
.L_32:
        /*000c*/ 	.word	0x00000000
        /*0010*/ 	.short	0x0000
        /*0012*/ 	.short	0x0000
        /*0014*/ 	.byte	0x00, 0xf0, 0x01, 0x20


	//----- nvinfo : EIATTR_AT_ENTRY_FRAGMENTS
	.align		4
.L_33:
        /*0018*/ 	.byte	0x04, 0x4f
        /*001a*/ 	.short	(.L_35 - .L_34)


	//   ....[0]....
.L_34:
        /*001c*/ 	.word	0x00000006


	//----- nvinfo : EIATTR_RESERVED_SMEM_USED
	.align		4
.L_35:
        /*0020*/ 	.byte	0x01, 0x41
	.zero		2


	//----- nvinfo : EIATTR_SPARSE_MMA_MASK
	.align		4
        /*0024*/ 	.byte	0x03, 0x50
        /*0026*/ 	.short	0x0000


	//----- nvinfo : EIATTR_TCGEN05_1CTA_USED
	.align		4
        /*0028*/ 	.byte	0x01, 0x51
	.zero		2


	//----- nvinfo : EIATTR_MAXREG_COUNT
	.align		4
        /*002c*/ 	.byte	0x03, 0x1b
        /*002e*/ 	.short	0x00ff


	//----- nvinfo : EIATTR_NUM_BARRIERS
	.align		4
        /*0030*/ 	.byte	0x02, 0x4c
        /*0032*/ 	.byte	0x07
	.zero		1


	//----- nvinfo : EIATTR_EXTERNS
	.align		4
        /*0034*/ 	.byte	0x04, 0x0f
        /*0036*/ 	.short	(.L_37 - .L_36)


	//   ....[0]....
	.align		4
.L_36:
        /*0038*/ 	.word	index@(__assertfail)


	//----- nvinfo : EIATTR_MERCURY_ISA_VERSION
	.align		4
.L_37:
        /*003c*/ 	.byte	0x03, 0x5f
        /*003e*/ 	.short	0x0101


	//----- nvinfo : EIATTR_INT_WARP_WIDE_INSTR_OFFSETS
	.align		4
        /*0040*/ 	.byte	0x04, 0x31
        /*0042*/ 	.short	(.L_39 - .L_38)


	//   ....[0]....
.L_38:
        /*0044*/ 	.word	0x00005000


	//   ....[1]....
        /*0048*/ 	.word	0x00005020


	//   ....[2]....
        /*004c*/ 	.word	0x00005050


	//   ....[3]....
        /*0050*/ 	.word	0x00005b90


	//   ....[4]....
        /*0054*/ 	.word	0x00005c00


	//   ....[5]....
        /*0058*/ 	.word	0x00005cd0


	//   ....[6]....
        /*005c*/ 	.word	0x00005d80


	//----- nvinfo : EIATTR_COOP_GROUP_MASK_REGIDS
	.align		4
.L_39:
        /*0060*/ 	.byte	0x04, 0x29
        /*0062*/ 	.short	(.L_41 - .L_40)


	//   ....[0]....
.L_40:
        /*0064*/ 	.word	0xffffffff


	//   ....[1]....
        /*0068*/ 	.word	0xffffffff


	//   ....[2]....
        /*006c*/ 	.word	0xffffffff


	//   ....[3]....
        /*0070*/ 	.word	0xffffffff


	//   ....[4]....
        /*0074*/ 	.word	0xffffffff


	//   ....[5]....
        /*0078*/ 	.word	0xffffffff


	//   ....[6]....
        /*007c*/ 	.word	0xffffffff


	//   ....[7]....
        /*0080*/ 	.word	0xffffffff


	//   ....[8]....
        /*0084*/ 	.word	0xffffffff


	//   ....[9]....
        /*0088*/ 	.word	0xffffffff


	//   ....[10]....
        /*008c*/ 	.word	0xffffffff


	//   ....[11]....
        /*0090*/ 	.word	0xffffffff


	//   ....[12]....
        /*0094*/ 	.word	0xffffffff


	//   ....[13]....
        /*0098*/ 	.word	0xffffffff


	//----- nvinfo : EIATTR_COOP_GROUP_INSTR_OFFSETS
	.align		4
.L_41:
        /*009c*/ 	.byte	0x04, 0x28
        /*009e*/ 	.short	(.L_43 - .L_42)


	//   ....[0]....
.L_42:
        /*00a0*/ 	.word	0x00000080


	//   ....[1]....
        /*00a4*/ 	.word	0x000004f0


	//   ....[2]....
        /*00a8*/ 	.word	0x00000a90


	//   ....[3]....
        /*00ac*/ 	.word	0x00000bf0


	//   ....[4]....
        /*00b0*/ 	.word	0x00000cf0


	//   ....[5]....
        /*00b4*/ 	.word	0x00000e60


	//   ....[6]....
        /*00b8*/ 	.word	0x00001000


	//   ....[7]....
        /*00bc*/ 	.word	0x000011b0


	//   ....[8]....
        /*00c0*/ 	.word	0x00002390


	//   ....[9]....
        /*00c4*/ 	.word	0x00004340


	//   ....[10]....
        /*00c8*/ 	.word	0x00004550


	//   ....[11]....
        /*00cc*/ 	.word	0x00004580


	//   ....[12]....
        /*00d0*/ 	.word	0x00004ee0


	//   ....[13]....
        /*00d4*/ 	.word	0x00005110


	//----- nvinfo : EIATTR_VRC_CTA_INIT_COUNT
	.align		4
.L_43:
        /*00d8*/ 	.byte	0x02, 0x4a
        /*00da*/ 	.byte	0x80
	.zero		1


	//----- nvinfo : EIATTR_SYSCALL_OFFSETS
	.align		4
        /*00dc*/ 	.byte	0x04, 0x46
        /*00de*/ 	.short	(.L_45 - .L_44)


	//   ....[0]....
.L_44:
        /*00e0*/ 	.word	0x00006990


	//   ....[1]....
        /*00e4*/ 	.word	0x00006ad0


	//   ....[2]....
        /*00e8*/ 	.word	0x00007300


	//   ....[3]....
        /*00ec*/ 	.word	0x00008090


	//----- nvinfo : EIATTR_MBARRIER_INSTR_OFFSETS
	.align		4
.L_45:
        /*00f0*/ 	.byte	0x04, 0x39
        /*00f2*/ 	.short	(.L_47 - .L_46)


	//   ....[0]....
.L_46:
        /*00f4*/ 	.word	0x00000630
        /*00f8*/ 	.word	0x000000ff
        /*00fc*/ 	.word	0x00000000
        /*0100*/ 	.short	0x0100
        /*0102*/ 	.byte	0x04
	.zero		1


	//   ....[1]....
        /*0104*/ 	.word	0x00000640
        /*0108*/ 	.word	0x000000ff
        /*010c*/ 	.word	0x00000110
        /*0110*/ 	.short	0x0100
        /*0112*/ 	.byte	0x04
	.zero		1


	//   ....[2]....
        /*0114*/ 	.word	0x00000650
        /*0118*/ 	.word	0x000000ff
        /*011c*/ 	.word	0x00000008
        /*0120*/ 	.short	0x0100
        /*0122*/ 	.byte	0x04
	.zero		1


	//   ....[3]....
        /*0124*/ 	.word	0x00000660
        /*0128*/ 	.word	0x000000ff
        /*012c*/ 	.word	0x00000118
        /*0130*/ 	.short	0x0100
        /*0132*/ 	.byte	0x04
	.zero		1


	//   ....[4]....
        /*0134*/ 	.word	0x00000670
        /*0138*/ 	.word	0x000000ff
        /*013c*/ 	.word	0x00000010
        /*0140*/ 	.short	0x0100
        /*0142*/ 	.byte	0x04
	.zero		1


	//   ....[5]....
        /*0144*/ 	.word	0x00000680
        /*0148*/ 	.word	0x000000ff
        /*014c*/ 	.word	0x00000120
        /*0150*/ 	.short	0x0100
        /*0152*/ 	.byte	0x04
	.zero		1


	//   ....[6]....
        /*0154*/ 	.word	0x00000690
        /*0158*/ 	.word	0x000000ff
        /*015c*/ 	.word	0x00000018
        /*0160*/ 	.short	0x0100
        /*0162*/ 	.byte	0x04
	.zero		1


	//   ....[7]....
        /*0164*/ 	.word	0x000006a0
        /*0168*/ 	.word	0x000000ff
        /*016c*/ 	.word	0x00000128
        /*0170*/ 	.short	0x0100
        /*0172*/ 	.byte	0x04
	.zero		1


	//   ....[8]....
        /*0174*/ 	.word	0x000006b0
        /*0178*/ 	.word	0x000000ff
        /*017c*/ 	.word	0x00000020
        /*0180*/ 	.short	0x0100
        /*0182*/ 	.byte	0x04
	.zero		1


	//   ....[9]....
        /*0184*/ 	.word	0x000006c0
        /*0188*/ 	.word	0x000000ff
        /*018c*/ 	.word	0x00000130
        /*0190*/ 	.short	0x0100
        /*0192*/ 	.byte	0x04
	.zero		1


	//   ....[10]....
        /*0194*/ 	.word	0x000006d0
        /*0198*/ 	.word	0x000000ff
        /*019c*/ 	.word	0x00000028
        /*01a0*/ 	.short	0x0100
        /*01a2*/ 	.byte	0x04
	.zero		1


	//   ....[11]....
        /*01a4*/ 	.word	0x000006e0
        /*01a8*/ 	.word	0x000000ff
        /*01ac*/ 	.word	0x00000138
        /*01b0*/ 	.short	0x0100
        /*01b2*/ 	.byte	0x04
	.zero		1


	//   ....[12]....
        /*01b4*/ 	.word	0x000006f0
        /*01b8*/ 	.word	0x000000ff
        /*01bc*/ 	.word	0x00000030
        /*01c0*/ 	.short	0x0100
        /*01c2*/ 	.byte	0x04
	.zero		1


	//   ....[13]....
        /*01c4*/ 	.word	0x00000700
        /*01c8*/ 	.word	0x000000ff
        /*01cc*/ 	.word	0x00000140
        /*01d0*/ 	.short	0x0100
        /*01d2*/ 	.byte	0x04
	.zero		1


	//   ....[14]....
        /*01d4*/ 	.word	0x00000710
        /*01d8*/ 	.word	0x000000ff
        /*01dc*/ 	.word	0x00000038
        /*01e0*/ 	.short	0x0100
        /*01e2*/ 	.byte	0x04
	.zero		1


	//   ....[15]....
        /*01e4*/ 	.word	0x00000720
        /*01e8*/ 	.word	0x000000ff
        /*01ec*/ 	.word	0x00000148
        /*01f0*/ 	.short	0x0100
        /*01f2*/ 	.byte	0x04
	.zero		1


	//   ....[16]....
        /*01f4*/ 	.word	0x00000730
        /*01f8*/ 	.word	0x000000ff
        /*01fc*/ 	.word	0x00000040
        /*0200*/ 	.short	0x0100
        /*0202*/ 	.byte	0x04
	.zero		1


	//   ....[17]....
        /*0204*/ 	.word	0x00000740
        /*0208*/ 	.word	0x000000ff
        /*020c*/ 	.word	0x00000150
        /*0210*/ 	.short	0x0100
        /*0212*/ 	.byte	0x04
	.zero		1


	//   ....[18]....
        /*0214*/ 	.word	0x00000750
        /*0218*/ 	.word	0x000000ff
        /*021c*/ 	.word	0x00000048
        /*0220*/ 	.short	0x0100
        /*0222*/ 	.byte	0x04
	.zero		1


	//   ....[19]....
        /*0224*/ 	.word	0x00000760
        /*0228*/ 	.word	0x000000ff
        /*022c*/ 	.word	0x00000158
        /*0230*/ 	.short	0x0100
        /*0232*/ 	.byte	0x04
	.zero		1


	//   ....[20]....
        /*0234*/ 	.word	0x00000770
        /*0238*/ 	.word	0x000000ff
        /*023c*/ 	.word	0x00000050
        /*0240*/ 	.short	0x0100
        /*0242*/ 	.byte	0x04
	.zero		1


	//   ....[21]....
        /*0244*/ 	.word	0x00000780
        /*0248*/ 	.word	0x000000ff
        /*024c*/ 	.word	0x00000160
        /*0250*/ 	.short	0x0100
        /*0252*/ 	.byte	0x04
	.zero		1


	//   ....[22]....
        /*0254*/ 	.word	0x00000790
        /*0258*/ 	.word	0x000000ff
        /*025c*/ 	.word	0x00000058
        /*0260*/ 	.short	0x0100
        /*0262*/ 	.byte	0x04
	.zero		1


	//   ....[23]....
        /*0264*/ 	.word	0x000007a0
        /*0268*/ 	.word	0x000000ff
        /*026c*/ 	.word	0x00000168
        /*0270*/ 	.short	0x0100
        /*0272*/ 	.byte	0x04
	.zero		1


	//   ....[24]....
        /*0274*/ 	.word	0x000007b0
        /*0278*/ 	.word	0x000000ff
        /*027c*/ 	.word	0x00000060
        /*0280*/ 	.short	0x0100
        /*0282*/ 	.byte	0x04
	.zero		1


	//   ....[25]....
        /*0284*/ 	.word	0x000007c0
        /*0288*/ 	.word	0x000000ff
        /*028c*/ 	.word	0x00000170
        /*0290*/ 	.short	0x0100
        /*0292*/ 	.byte	0x04
	.zero		1


	//   ....[26]....
        /*0294*/ 	.word	0x000007d0
        /*0298*/ 	.word	0x000000ff
        /*029c*/ 	.word	0x00000068
        /*02a0*/ 	.short	0x0100
        /*02a2*/ 	.byte	0x04
	.zero		1


	//   ....[27]....
        /*02a4*/ 	.word	0x000007e0
        /*02a8*/ 	.word	0x000000ff
        /*02ac*/ 	.word	0x00000178
        /*02b0*/ 	.short	0x0100
        /*02b2*/ 	.byte	0x04
	.zero		1


	//   ....[28]....
        /*02b4*/ 	.word	0x000007f0
        /*02b8*/ 	.word	0x000000ff
        /*02bc*/ 	.word	0x00000070
        /*02c0*/ 	.short	0x0100
        /*02c2*/ 	.byte	0x04
	.zero		1


	//   ....[29]....
        /*02c4*/ 	.word	0x00000800
        /*02c8*/ 	.word	0x000000ff
        /*02cc*/ 	.word	0x00000180
        /*02d0*/ 	.short	0x0100
        /*02d2*/ 	.byte	0x04
	.zero		1


	//   ....[30]....
        /*02d4*/ 	.word	0x00000810
        /*02d8*/ 	.word	0x000000ff
        /*02dc*/ 	.word	0x00000078
        /*02e0*/ 	.short	0x0100
        /*02e2*/ 	.byte	0x04
	.zero		1


	//   ....[31]....
        /*02e4*/ 	.word	0x00000820
        /*02e8*/ 	.word	0x000000ff
        /*02ec*/ 	.word	0x00000188
        /*02f0*/ 	.short	0x0100
        /*02f2*/ 	.byte	0x04
	.zero		1


	//   ....[32]....
        /*02f4*/ 	.word	0x00000830
        /*02f8*/ 	.word	0x000000ff
        /*02fc*/ 	.word	0x00000080
        /*0300*/ 	.short	0x0100
        /*0302*/ 	.byte	0x04
	.zero		1


	//   ....[33]....
        /*0304*/ 	.word	0x00000840
        /*0308*/ 	.word	0x000000ff
        /*030c*/ 	.word	0x00000190
        /*0310*/ 	.short	0x0100
        /*0312*/ 	.byte	0x04
	.zero		1


	//   ....[34]....
        /*0314*/ 	.word	0x00000850
        /*0318*/ 	.word	0x000000ff
        /*031c*/ 	.word	0x00000088
        /*0320*/ 	.short	0x0100
        /*0322*/ 	.byte	0x04
	.zero		1


	//   ....[35]....
        /*0324*/ 	.word	0x00000860
        /*0328*/ 	.word	0x000000ff
        /*032c*/ 	.word	0x00000198
        /*0330*/ 	.short	0x0100
        /*0332*/ 	.byte	0x04
	.zero		1


	//   ....[36]....
        /*0334*/ 	.word	0x00000870
        /*0338*/ 	.word	0x000000ff
        /*033c*/ 	.word	0x00000090
        /*0340*/ 	.short	0x0100
        /*0342*/ 	.byte	0x04
	.zero		1


	//   ....[37]....
        /*0344*/ 	.word	0x00000880
        /*0348*/ 	.word	0x000000ff
        /*034c*/ 	.word	0x000001a0
        /*0350*/ 	.short	0x0100
        /*0352*/ 	.byte	0x04
	.zero		1


	//   ....[38]....
        /*0354*/ 	.word	0x00000890
        /*0358*/ 	.word	0x000000ff
        /*035c*/ 	.word	0x00000098
        /*0360*/ 	.short	0x0100
        /*0362*/ 	.byte	0x04
	.zero		1


	//   ....[39]....
        /*0364*/ 	.word	0x000008a0
        /*0368*/ 	.word	0x000000ff
        /*036c*/ 	.word	0x000001a8
        /*0370*/ 	.short	0x0100
        /*0372*/ 	.byte	0x04
	.zero		1


	//   ....[40]....
        /*0374*/ 	.word	0x000008b0
        /*0378*/ 	.word	0x000000ff
        /*037c*/ 	.word	0x000000a0
        /*0380*/ 	.short	0x0100
        /*0382*/ 	.byte	0x04
	.zero		1


	//   ....[41]....
        /*0384*/ 	.word	0x000008c0
        /*0388*/ 	.word	0x000000ff
        /*038c*/ 	.word	0x000001b0
        /*0390*/ 	.short	0x0100
        /*0392*/ 	.byte	0x04
	.zero		1


	//   ....[42]....
        /*0394*/ 	.word	0x000008d0
        /*0398*/ 	.word	0x000000ff
        /*039c*/ 	.word	0x000000a8
        /*03a0*/ 	.short	0x0100
        /*03a2*/ 	.byte	0x04
	.zero		1


	//   ....[43]....
        /*03a4*/ 	.word	0x000008e0
        /*03a8*/ 	.word	0x000000ff
        /*03ac*/ 	.word	0x000001b8
        /*03b0*/ 	.short	0x0100
        /*03b2*/ 	.byte	0x04
	.zero		1


	//   ....[44]....
        /*03b4*/ 	.word	0x000008f0
        /*03b8*/ 	.word	0x000000ff
        /*03bc*/ 	.word	0x000000b0
        /*03c0*/ 	.short	0x0100
        /*03c2*/ 	.byte	0x04
	.zero		1


	//   ....[45]....
        /*03c4*/ 	.word	0x00000900
        /*03c8*/ 	.word	0x000000ff
        /*03cc*/ 	.word	0x000001c0
        /*03d0*/ 	.short	0x0100
        /*03d2*/ 	.byte	0x04
	.zero		1


	//   ....[46]....
        /*03d4*/ 	.word	0x00000910
        /*03d8*/ 	.word	0x000000ff
        /*03dc*/ 	.word	0x000000b8
        /*03e0*/ 	.short	0x0100
        /*03e2*/ 	.byte	0x04
	.zero		1


	//   ....[47]....
        /*03e4*/ 	.word	0x00000920
        /*03e8*/ 	.word	0x000000ff
        /*03ec*/ 	.word	0x000001c8
        /*03f0*/ 	.short	0x0100
        /*03f2*/ 	.byte	0x04
	.zero		1


	//   ....[48]....
        /*03f4*/ 	.word	0x00000930
        /*03f8*/ 	.word	0x000000ff
        /*03fc*/ 	.word	0x000000c0
        /*0400*/ 	.short	0x0100
        /*0402*/ 	.byte	0x04
	.zero		1


	//   ....[49]....
        /*0404*/ 	.word	0x00000940
        /*0408*/ 	.word	0x000000ff
        /*040c*/ 	.word	0x000001d0
        /*0410*/ 	.short	0x0100
        /*0412*/ 	.byte	0x04
	.zero		1


	//   ....[50]....
        /*0414*/ 	.word	0x00000950
        /*0418*/ 	.word	0x000000ff
        /*041c*/ 	.word	0x000000c8
        /*0420*/ 	.short	0x0100
        /*0422*/ 	.byte	0x04
	.zero		1


	//   ....[51]....
        /*0424*/ 	.word	0x00000960
        /*0428*/ 	.word	0x000000ff
        /*042c*/ 	.word	0x000001d8
        /*0430*/ 	.short	0x0100
        /*0432*/ 	.byte	0x04
	.zero		1


	//   ....[52]....
        /*0434*/ 	.word	0x00000970
        /*0438*/ 	.word	0x000000ff
        /*043c*/ 	.word	0x000000d0
        /*0440*/ 	.short	0x0100
        /*0442*/ 	.byte	0x04
	.zero		1


	//   ....[53]....
        /*0444*/ 	.word	0x00000980
        /*0448*/ 	.word	0x000000ff
        /*044c*/ 	.word	0x000001e0
        /*0450*/ 	.short	0x0100
        /*0452*/ 	.byte	0x04
	.zero		1


	//   ....[54]....
        /*0454*/ 	.word	0x00000990
        /*0458*/ 	.word	0x000000ff
        /*045c*/ 	.word	0x000000d8
        /*0460*/ 	.short	0x0100
        /*0462*/ 	.byte	0x04
	.zero		1


	//   ....[55]....
        /*0464*/ 	.word	0x000009a0
        /*0468*/ 	.word	0x000000ff
        /*046c*/ 	.word	0x000001e8
        /*0470*/ 	.short	0x0100
        /*0472*/ 	.byte	0x04
	.zero		1


	//   ....[56]....
        /*0474*/ 	.word	0x000009b0
        /*0478*/ 	.word	0x000000ff
        /*047c*/ 	.word	0x000000e0
        /*0480*/ 	.short	0x0100
        /*0482*/ 	.byte	0x04
	.zero		1


	//   ....[57]....
        /*0484*/ 	.word	0x000009c0
        /*0488*/ 	.word	0x000000ff
        /*048c*/ 	.word	0x000001f0
        /*0490*/ 	.short	0x0100
        /*0492*/ 	.byte	0x04
	.zero		1


	//   ....[58]....
        /*0494*/ 	.word	0x000009d0
        /*0498*/ 	.word	0x000000ff
        /*049c*/ 	.word	0x000000e8
        /*04a0*/ 	.short	0x0100
        /*04a2*/ 	.byte	0x04
	.zero		1


	//   ....[59]....
        /*04a4*/ 	.word	0x000009e0
        /*04a8*/ 	.word	0x000000ff
        /*04ac*/ 	.word	0x000001f8
        /*04b0*/ 	.short	0x0100
        /*04b2*/ 	.byte	0x04
	.zero		1


	//   ....[60]....
        /*04b4*/ 	.word	0x000009f0
        /*04b8*/ 	.word	0x000000ff
        /*04bc*/ 	.word	0x000000f0
        /*04c0*/ 	.short	0x0100
        /*04c2*/ 	.byte	0x04
	.zero		1


	//   ....[61]....
        /*04c4*/ 	.word	0x00000a00
        /*04c8*/ 	.word	0x000000ff
        /*04cc*/ 	.word	0x00000200
        /*04d0*/ 	.short	0x0100
        /*04d2*/ 	.byte	0x04
	.zero		1


	//   ....[62]....
        /*04d4*/ 	.word	0x00000a10
        /*04d8*/ 	.word	0x000000ff
        /*04dc*/ 	.word	0x000000f8
        /*04e0*/ 	.short	0x0100
        /*04e2*/ 	.byte	0x04
	.zero		1


	//   ....[63]....
        /*04e4*/ 	.word	0x00000a20
        /*04e8*/ 	.word	0x000000ff
        /*04ec*/ 	.word	0x00000208
        /*04f0*/ 	.short	0x0100
        /*04f2*/ 	.byte	0x04
	.zero		1


	//   ....[64]....
        /*04f4*/ 	.word	0x00000a30
        /*04f8*/ 	.word	0x000000ff
        /*04fc*/ 	.word	0x00000100
        /*0500*/ 	.short	0x0100
        /*0502*/ 	.byte	0x04
	.zero		1


	//   ....[65]....
        /*0504*/ 	.word	0x00000a40
        /*0508*/ 	.word	0x000000ff
        /*050c*/ 	.word	0x00000210
        /*0510*/ 	.short	0x0100
        /*0512*/ 	.byte	0x04
	.zero		1


	//   ....[66]....
        /*0514*/ 	.word	0x00000a50
        /*0518*/ 	.word	0x000000ff
        /*051c*/ 	.word	0x00000108
        /*0520*/ 	.short	0x0100
        /*0522*/ 	.byte	0x04
	.zero		1


	//   ....[67]....
        /*0524*/ 	.word	0x00000a60
        /*0528*/ 	.word	0x000000ff
        /*052c*/ 	.word	0x00000218
        /*0530*/ 	.short	0x0100
        /*0532*/ 	.byte	0x04
	.zero		1


	//   ....[68]....
        /*0534*/ 	.word	0x00000ba0
        /*0538*/ 	.word	0x000000ff
        /*053c*/ 	.word	0x00000220
        /*0540*/ 	.short	0x0100
        /*0542*/ 	.byte	0x04
	.zero		1


	//   ....[69]....
        /*0544*/ 	.word	0x00000bb0
        /*0548*/ 	.word	0x000000ff
        /*054c*/ 	.word	0x00000230
        /*0550*/ 	.short	0x0100
        /*0552*/ 	.byte	0x04
	.zero		1


	//   ....[70]....
        /*0554*/ 	.word	0x00000bc0
        /*0558*/ 	.word	0x000000ff
        /*055c*/ 	.word	0x00000228
        /*0560*/ 	.short	0x0100
        /*0562*/ 	.byte	0x04
	.zero		1


	//   ....[71]....
        /*0564*/ 	.word	0x00000bd0
        /*0568*/ 	.word	0x000000ff
        /*056c*/ 	.word	0x00000238
        /*0570*/ 	.short	0x0100
        /*0572*/ 	.byte	0x04
	.zero		1


	//   ....[72]....
        /*0574*/ 	.word	0x00000cc0
        /*0578*/ 	.word	0x000000ff
        /*057c*/ 	.word	0x00000240
        /*0580*/ 	.short	0x0100
        /*0582*/ 	.byte	0x06
	.zero		1


	//   ....[73]....
        /*0584*/ 	.word	0x00000cd0
        /*0588*/ 	.word	0x000000ff
        /*058c*/ 	.word	0x00000248
        /*0590*/ 	.short	0x0100
        /*0592*/ 	.byte	0x06
	.zero		1


	//   ....[74]....
        /*0594*/ 	.word	0x00000e10
        /*0598*/ 	.word	0x000000ff
        /*059c*/ 	.word	0x00000250
        /*05a0*/ 	.short	0x0100
        /*05a2*/ 	.byte	0x06
	.zero		1


	//   ....[75]....
        /*05a4*/ 	.word	0x00000e20
        /*05a8*/ 	.word	0x000000ff
        /*05ac*/ 	.word	0x00000260
        /*05b0*/ 	.short	0x0100
        /*05b2*/ 	.byte	0x06
	.zero		1


	//   ....[76]....
        /*05b4*/ 	.word	0x00000e30
        /*05b8*/ 	.word	0x000000ff
        /*05bc*/ 	.word	0x00000258
        /*05c0*/ 	.short	0x0100
        /*05c2*/ 	.byte	0x06
	.zero		1


	//   ....[77]....
        /*05c4*/ 	.word	0x00000e40
        /*05c8*/ 	.word	0x000000ff
        /*05cc*/ 	.word	0x00000268
        /*05d0*/ 	.short	0x0100
        /*05d2*/ 	.byte	0x06
	.zero		1


	//   ....[78]....
        /*05d4*/ 	.word	0x00000f70
        /*05d8*/ 	.word	0x000000ff
        /*05dc*/ 	.word	0x00000270
        /*05e0*/ 	.short	0x0100
        /*05e2*/ 	.byte	0x04
	.zero		1


	//   ....[79]....
        /*05e4*/ 	.word	0x00000f80
        /*05e8*/ 	.word	0x000000ff
        /*05ec*/ 	.word	0x00000290
        /*05f0*/ 	.short	0x0100
        /*05f2*/ 	.byte	0x04
	.zero		1


	//   ....[80]....
        /*05f4*/ 	.word	0x00000f90
        /*05f8*/ 	.word	0x000000ff
        /*05fc*/ 	.word	0x00000278
        /*0600*/ 	.short	0x0100
        /*0602*/ 	.byte	0x04
	.zero		1


	//   ....[81]....
        /*0604*/ 	.word	0x00000fa0
        /*0608*/ 	.word	0x000000ff
        /*060c*/ 	.word	0x00000298
        /*0610*/ 	.short	0x0100
        /*0612*/ 	.byte	0x04
	.zero		1


	//   ....[82]....
        /*0614*/ 	.word	0x00000fb0
        /*0618*/ 	.word	0x000000ff
        /*061c*/ 	.word	0x00000280
        /*0620*/ 	.short	0x0100
        /*0622*/ 	.byte	0x04
	.zero		1


	//   ....[83]....
        /*0624*/ 	.word	0x00000fc0
        /*0628*/ 	.word	0x000000ff
        /*062c*/ 	.word	0x000002a0
        /*0630*/ 	.short	0x0100
        /*0632*/ 	.byte	0x04
	.zero		1


	//   ....[84]....
        /*0634*/ 	.word	0x00000fd0
        /*0638*/ 	.word	0x000000ff
        /*063c*/ 	.word	0x00000288
        /*0640*/ 	.short	0x0100
        /*0642*/ 	.byte	0x04
	.zero		1


	//   ....[85]....
        /*0644*/ 	.word	0x00000fe0
        /*0648*/ 	.word	0x000000ff
        /*064c*/ 	.word	0x000002a8
        /*0650*/ 	.short	0x0100
        /*0652*/ 	.byte	0x04
	.zero		1


	//   ....[86]....
        /*0654*/ 	.word	0x000010d0
        /*0658*/ 	.word	0x000000ff
        /*065c*/ 	.word	0x000002b0
        /*0660*/ 	.short	0x0100
        /*0662*/ 	.byte	0x04
	.zero		1


	//   ....[87]....
        /*0664*/ 	.word	0x000010e0
        /*0668*/ 	.word	0x000000ff
        /*066c*/ 	.word	0x000002c0
        /*0670*/ 	.short	0x0100
        /*0672*/ 	.byte	0x04
	.zero		1


	//   ....[88]....
        /*0674*/ 	.word	0x000010f0
        /*0678*/ 	.word	0x000000ff
        /*067c*/ 	.word	0x000002b8
        /*0680*/ 	.short	0x0100
        /*0682*/ 	.byte	0x04
	.zero		1


	//   ....[89]....
        /*0684*/ 	.word	0x00001100
        /*0688*/ 	.word	0x000000ff
        /*068c*/ 	.word	0x000002c8
        /*0690*/ 	.short	0x0100
        /*0692*/ 	.byte	0x04
	.zero		1


	//   ....[90]....
        /*0694*/ 	.word	0x00001c40
        /*0698*/ 	.word	0x00000000
        /*069c*/ 	.word	0x000002c0
        /*06a0*/ 	.short	0x010a
        /*06a2*/ 	.byte	0xff
	.zero		1


	//   ....[91]....
        /*06a4*/ 	.word	0x00001c60
        /*06a8*/ 	.word	0x00000000
        /*06ac*/ 	.word	0x000002b0
        /*06b0*/ 	.short	0x0101
        /*06b2*/ 	.byte	0xff
	.zero		1


	//   ....[92]....
        /*06b4*/ 	.word	0x00001d20
        /*06b8*/ 	.word	0x000000ff
        /*06bc*/ 	.word	0x00000110
        /*06c0*/ 	.short	0x010a
        /*06c2*/ 	.byte	0x04
	.zero		1


	//   ....[93]....
        /*06c4*/ 	.word	0x00001da0
        /*06c8*/ 	.word	0x000000ff
        /*06cc*/ 	.word	0x00000110
        /*06d0*/ 	.short	0x010a
        /*06d2*/ 	.byte	0x21
	.zero		1


	//   ....[94]....
        /*06d4*/ 	.word	0x00001f30
        /*06d8*/ 	.word	0x000000ff
        /*06dc*/ 	.word	0x00000110
        /*06e0*/ 	.short	0x010a
        /*06e2*/ 	.byte	0x08
	.zero		1


	//   ....[95]....
        /*06e4*/ 	.word	0x00002050
        /*06e8*/ 	.word	0x000000ff
        /*06ec*/ 	.word	0x00000248
        /*06f0*/ 	.short	0x0101
        /*06f2*/ 	.byte	0x07
	.zero		1


	//   ....[96]....
        /*06f4*/ 	.word	0x00002070
        /*06f8*/ 	.word	0x000000ff
        /*06fc*/ 	.word	0x00000110
        /*0700*/ 	.short	0x010a
        /*0702*/ 	.byte	0x04
	.zero		1


	//   ....[97]....
        /*0704*/ 	.word	0x000020f0
        /*0708*/ 	.word	0x000000ff
        /*070c*/ 	.word	0x00000110
        /*0710*/ 	.short	0x010a
        /*0712*/ 	.byte	0x11
	.zero		1


	//   ....[98]....
        /*0714*/ 	.word	0x00002280
        /*0718*/ 	.word	0x000000ff
        /*071c*/ 	.word	0x00000110
        /*0720*/ 	.short	0x010a
        /*0722*/ 	.byte	0x06
	.zero		1


	//   ....[99]....
        /*0724*/ 	.word	0x000023c0
        /*0728*/ 	.word	0x00000003
        /*072c*/ 	.word	0x00000250
        /*0730*/ 	.short	0x010a
        /*0732*/ 	.byte	0xff
	.zero		1


	//   ....[100]....
        /*0734*/ 	.word	0x00002510
        /*0738*/ 	.word	0x00000000
        /*073c*/ 	.word	0x00000000
        /*0740*/ 	.short	0x0101
        /*0742*/ 	.byte	0xff
	.zero		1


	//   ....[101]....
        /*0744*/ 	.word	0x00002ab0
        /*0748*/ 	.word	0x000000ff
        /*074c*/ 	.word	0x00000000
        /*0750*/ 	.short	0x010a
        /*0752*/ 	.byte	0x04
	.zero		1


	//   ....[102]....
        /*0754*/ 	.word	0x00002b40
        /*0758*/ 	.word	0x000000ff
        /*075c*/ 	.word	0x00000000
        /*0760*/ 	.short	0x010a
        /*0762*/ 	.byte	0x05
	.zero		1


	//   ....[103]....
        /*0764*/ 	.word	0x00002bd0
        /*0768*/ 	.word	0x000000ff
        /*076c*/ 	.word	0x00000000
        /*0770*/ 	.short	0x010a
        /*0772*/ 	.byte	0x05
	.zero		1


	//   ....[104]....
        /*0774*/ 	.word	0x00002c60
        /*0778*/ 	.word	0x000000ff
        /*077c*/ 	.word	0x00000000
        /*0780*/ 	.short	0x010a
        /*0782*/ 	.byte	0x05
	.zero		1


	//   ....[105]....
        /*0784*/ 	.word	0x00002cf0
        /*0788*/ 	.word	0x000000ff
        /*078c*/ 	.word	0x00000000
        /*0790*/ 	.short	0x010a
        /*0792*/ 	.byte	0x05
	.zero		1


	//   ....[106]....
        /*0794*/ 	.word	0x00002d80
        /*0798*/ 	.word	0x000000ff
        /*079c*/ 	.word	0x00000000
        /*07a0*/ 	.short	0x010a
        /*07a2*/ 	.byte	0x05
	.zero		1


	//   ....[107]....
        /*07a4*/ 	.word	0x00002e10
        /*07a8*/ 	.word	0x000000ff
        /*07ac*/ 	.word	0x00000000
        /*07b0*/ 	.short	0x010a
        /*07b2*/ 	.byte	0x05
	.zero		1


	//   ....[108]....
        /*07b4*/ 	.word	0x00002ea0
        /*07b8*/ 	.word	0x000000ff
        /*07bc*/ 	.word	0x00000000
        /*07c0*/ 	.short	0x010a
        /*07c2*/ 	.byte	0x05
	.zero		1


	//   ....[109]....
        /*07c4*/ 	.word	0x00002f30
        /*07c8*/ 	.word	0x000000ff
        /*07cc*/ 	.word	0x00000000
        /*07d0*/ 	.short	0x010a
        /*07d2*/ 	.byte	0x05
	.zero		1


	//   ....[110]....
        /*07d4*/ 	.word	0x00002fc0
        /*07d8*/ 	.word	0x000000ff
        /*07dc*/ 	.word	0x00000000
        /*07e0*/ 	.short	0x010a
        /*07e2*/ 	.byte	0x05
	.zero		1


	//   ....[111]....
        /*07e4*/ 	.word	0x00003050
        /*07e8*/ 	.word	0x000000ff
        /*07ec*/ 	.word	0x00000000
        /*07f0*/ 	.short	0x010a
        /*07f2*/ 	.byte	0x05
	.zero		1


	//   ....[112]....
        /*07f4*/ 	.word	0x000030e0
        /*07f8*/ 	.word	0x000000ff
        /*07fc*/ 	.word	0x00000000
        /*0800*/ 	.short	0x010a
        /*0802*/ 	.byte	0x05
	.zero		1


	//   ....[113]....
        /*0804*/ 	.word	0x00003170
        /*0808*/ 	.word	0x000000ff
        /*080c*/ 	.word	0x00000000
        /*0810*/ 	.short	0x010a
        /*0812*/ 	.byte	0x05
	.zero		1


	//   ....[114]....
        /*0814*/ 	.word	0x00003200
        /*0818*/ 	.word	0x000000ff
        /*081c*/ 	.word	0x00000000
        /*0820*/ 	.short	0x010a
        /*0822*/ 	.byte	0x05
	.zero		1


	//   ....[115]....
        /*0824*/ 	.word	0x00003290
        /*0828*/ 	.word	0x000000ff
        /*082c*/ 	.word	0x00000000
        /*0830*/ 	.short	0x010a
        /*0832*/ 	.byte	0x05
	.zero		1


	//   ....[116]....
        /*0834*/ 	.word	0x00003320
        /*0838*/ 	.word	0x000000ff
        /*083c*/ 	.word	0x00000000
        /*0840*/ 	.short	0x010a
        /*0842*/ 	.byte	0x05
	.zero		1


	//   ....[117]....
        /*0844*/ 	.word	0x000033b0
        /*0848*/ 	.word	0x000000ff
        /*084c*/ 	.word	0x00000000
        /*0850*/ 	.short	0x010a
        /*0852*/ 	.byte	0x05
	.zero		1


	//   ....[118]....
        /*0854*/ 	.word	0x00003440
        /*0858*/ 	.word	0x000000ff
        /*085c*/ 	.word	0x00000000
        /*0860*/ 	.short	0x010a
        /*0862*/ 	.byte	0x05
	.zero		1


	//   ....[119]....
        /*0864*/ 	.word	0x000034d0
        /*0868*/ 	.word	0x000000ff
        /*086c*/ 	.word	0x00000000
        /*0870*/ 	.short	0x010a
        /*0872*/ 	.byte	0x05
	.zero		1


	//   ....[120]....
        /*0874*/ 	.word	0x00003560
        /*0878*/ 	.word	0x000000ff
        /*087c*/ 	.word	0x00000000
        /*0880*/ 	.short	0x010a
        /*0882*/ 	.byte	0x05
	.zero		1


	//   ....[121]....
        /*0884*/ 	.word	0x000035f0
        /*0888*/ 	.word	0x000000ff
        /*088c*/ 	.word	0x00000000
        /*0890*/ 	.short	0x010a
        /*0892*/ 	.byte	0x05
	.zero		1


	//   ....[122]....
        /*0894*/ 	.word	0x00003680
        /*0898*/ 	.word	0x000000ff
        /*089c*/ 	.word	0x00000000
        /*08a0*/ 	.short	0x010a
        /*08a2*/ 	.byte	0x05
	.zero		1


	//   ....[123]....
        /*08a4*/ 	.word	0x00003710
        /*08a8*/ 	.word	0x000000ff
        /*08ac*/ 	.word	0x00000000
        /*08b0*/ 	.short	0x010a
        /*08b2*/ 	.byte	0x05
	.zero		1


	//   ....[124]....
        /*08b4*/ 	.word	0x000037a0
        /*08b8*/ 	.word	0x000000ff
        /*08bc*/ 	.word	0x00000000
        /*08c0*/ 	.short	0x010a
        /*08c2*/ 	.byte	0x05
	.zero		1


	//   ....[125]....
        /*08c4*/ 	.word	0x00003830
        /*08c8*/ 	.word	0x000000ff
        /*08cc*/ 	.word	0x00000000
        /*08d0*/ 	.short	0x010a
        /*08d2*/ 	.byte	0x05
	.zero		1


	//   ....[126]....
        /*08d4*/ 	.word	0x000038c0
        /*08d8*/ 	.word	0x000000ff
        /*08dc*/ 	.word	0x00000000
        /*08e0*/ 	.short	0x010a
        /*08e2*/ 	.byte	0x05
	.zero		1


	//   ....[127]....
        /*08e4*/ 	.word	0x00003950
        /*08e8*/ 	.word	0x000000ff
        /*08ec*/ 	.word	0x00000000
        /*08f0*/ 	.short	0x010a
        /*08f2*/ 	.byte	0x05
	.zero		1


	//   ....[128]....
        /*08f4*/ 	.word	0x000039e0
        /*08f8*/ 	.word	0x000000ff
        /*08fc*/ 	.word	0x00000000
        /*0900*/ 	.short	0x010a
        /*0902*/ 	.byte	0x05
	.zero		1


	//   ....[129]....
        /*0904*/ 	.word	0x00003a70
        /*0908*/ 	.word	0x000000ff
        /*090c*/ 	.word	0x00000000
        /*0910*/ 	.short	0x010a
        /*0912*/ 	.byte	0x05
	.zero		1


	//   ....[130]....
        /*0914*/ 	.word	0x00003b00
        /*0918*/ 	.word	0x000000ff
        /*091c*/ 	.word	0x00000000
        /*0920*/ 	.short	0x010a
        /*0922*/ 	.byte	0x05
	.zero		1


	//   ....[131]....
        /*0924*/ 	.word	0x00003b90
        /*0928*/ 	.word	0x000000ff
        /*092c*/ 	.word	0x00000000
        /*0930*/ 	.short	0x010a
        /*0932*/ 	.byte	0x05
	.zero		1


	//   ....[132]....
        /*0934*/ 	.word	0x00003c20
        /*0938*/ 	.word	0x000000ff
        /*093c*/ 	.word	0x00000000
        /*0940*/ 	.short	0x010a
        /*0942*/ 	.byte	0x05
	.zero		1


	//   ....[133]....
        /*0944*/ 	.word	0x00003cb0
        /*0948*/ 	.word	0x000000ff
        /*094c*/ 	.word	0x00000000
        /*0950*/ 	.short	0x010a
        /*0952*/ 	.byte	0x05
	.zero		1


	//   ....[134]....
        /*0954*/ 	.word	0x00003d50
        /*0958*/ 	.word	0x00000000
        /*095c*/ 	.word	0x00000000
        /*0960*/ 	.short	0x010a
        /*0962*/ 	.byte	0xff
	.zero		1


	//   ....[135]....
        /*0964*/ 	.word	0x00003e90
        /*0968*/ 	.word	0x00000002
        /*096c*/ 	.word	0x000002b0
        /*0970*/ 	.short	0x010a
        /*0972*/ 	.byte	0xff
	.zero		1


	//   ....[136]....
        /*0974*/ 	.word	0x00003ef0
        /*0978*/ 	.word	0x00000004
        /*097c*/ 	.word	0x00000000
        /*0980*/ 	.short	0x0101
        /*0982*/ 	.byte	0xff
	.zero		1


	//   ....[137]....
        /*0984*/ 	.word	0x00003f10
        /*0988*/ 	.word	0x000000ff
        /*098c*/ 	.word	0x00000260
        /*0990*/ 	.short	0x010a
        /*0992*/ 	.byte	0x04
	.zero		1


	//   ....[138]....
        /*0994*/ 	.word	0x00004030
        /*0998*/ 	.word	0x00000002
        /*099c*/ 	.word	0x00000250
        /*09a0*/ 	.short	0x010a
        /*09a2*/ 	.byte	0xff
	.zero		1


	//   ....[139]....
        /*09a4*/ 	.word	0x00004140
        /*09a8*/ 	.word	0x00000002
        /*09ac*/ 	.word	0x00000000
        /*09b0*/ 	.short	0x0101
        /*09b2*/ 	.byte	0xff
	.zero		1


	//   ....[140]....
        /*09b4*/ 	.word	0x000041d0
        /*09b8*/ 	.word	0x000000ff
        /*09bc*/ 	.word	0x00000260
        /*09c0*/ 	.short	0x0106
        /*09c2*/ 	.byte	0x04
	.zero		1


	//   ....[141]....
        /*09c4*/ 	.word	0x000041f0
        /*09c8*/ 	.word	0x000000ff
        /*09cc*/ 	.word	0x00000260
        /*09d0*/ 	.short	0x010a
        /*09d2*/ 	.byte	0x04
	.zero		1


	//   ....[142]....
        /*09d4*/ 	.word	0x00004280
        /*09d8*/ 	.word	0x000000ff
        /*09dc*/ 	.word	0x00000260
        /*09e0*/ 	.short	0x0106
        /*09e2*/ 	.byte	0x07
	.zero		1


	//   ....[143]....
        /*09e4*/ 	.word	0x000042c0
        /*09e8*/ 	.word	0x00000000
        /*09ec*/ 	.word	0x00000260
        /*09f0*/ 	.short	0x010a
        /*09f2*/ 	.byte	0xff
	.zero		1


	//   ....[144]....
        /*09f4*/ 	.word	0x000047c0
        /*09f8*/ 	.word	0x00000000
        /*09fc*/ 	.word	0x00000250
        /*0a00*/ 	.short	0x010a
        /*0a02*/ 	.byte	0xff
	.zero		1


	//   ....[145]....
        /*0a04*/ 	.word	0x000048c0
        /*0a08*/ 	.word	0x00000003
        /*0a0c*/ 	.word	0x00000000
        /*0a10*/ 	.short	0x0101
        /*0a12*/ 	.byte	0xff
	.zero		1


	//   ....[146]....
        /*0a14*/ 	.word	0x000048d0
        /*0a18*/ 	.word	0x000000ff
        /*0a1c*/ 	.word	0x00000000
        /*0a20*/ 	.short	0x010a
        /*0a22*/ 	.byte	0x04
	.zero		1


	//   ....[147]....
        /*0a24*/ 	.word	0x000048f0
        /*0a28*/ 	.word	0x000000ff
        /*0a2c*/ 	.word	0x00000290
        /*0a30*/ 	.short	0x010a
        /*0a32*/ 	.byte	0x13
	.zero		1


	//   ....[148]....
        /*0a34*/ 	.word	0x00004a30
        /*0a38*/ 	.word	0x000000ff
        /*0a3c*/ 	.word	0x00000000
        /*0a40*/ 	.short	0x010a
        /*0a42*/ 	.byte	0x06
	.zero		1


	//   ....[149]....
        /*0a44*/ 	.word	0x00004b30
        /*0a48*/ 	.word	0x000000ff
        /*0a4c*/ 	.word	0x00000000
        /*0a50*/ 	.short	0x010a
        /*0a52*/ 	.byte	0x04
	.zero		1


	//   ....[150]....
        /*0a54*/ 	.word	0x00004d10
        /*0a58*/ 	.word	0x000000ff
        /*0a5c*/ 	.word	0x00000000
        /*0a60*/ 	.short	0x010a
        /*0a62*/ 	.byte	0x04
	.zero		1


	//   ....[151]....
        /*0a64*/ 	.word	0x00004da0
        /*0a68*/ 	.word	0x000000ff
        /*0a6c*/ 	.word	0x00000000
        /*0a70*/ 	.short	0x010a
        /*0a72*/ 	.byte	0x05
	.zero		1


	//   ....[152]....
        /*0a74*/ 	.word	0x00004e30
        /*0a78*/ 	.word	0x000000ff
        /*0a7c*/ 	.word	0x00000000
        /*0a80*/ 	.short	0x010a
        /*0a82*/ 	.byte	0x05
	.zero		1


	//   ....[153]....
        /*0a84*/ 	.word	0x00004ec0
        /*0a88*/ 	.word	0x000000ff
        /*0a8c*/ 	.word	0x00000000
        /*0a90*/ 	.short	0x010a
        /*0a92*/ 	.byte	0x04
	.zero		1


	//   ....[154]....
        /*0a94*/ 	.word	0x00005390
        /*0a98*/ 	.word	0x0000000c
        /*0a9c*/ 	.word	0x00000250
        /*0aa0*/ 	.short	0x010a
        /*0aa2*/ 	.byte	0xff
	.zero		1


	//   ....[155]....
        /*0aa4*/ 	.word	0x00005500
        /*0aa8*/ 	.word	0x00000000
        /*0aac*/ 	.word	0x00000000
        /*0ab0*/ 	.short	0x0101
        /*0ab2*/ 	.byte	0xff
	.zero		1


	//   ....[156]....
        /*0ab4*/ 	.word	0x00005990
        /*0ab8*/ 	.word	0x000000ff
        /*0abc*/ 	.word	0x00000248
        /*0ac0*/ 	.short	0x010a
        /*0ac2*/ 	.byte	0x15
	.zero		1


	//   ....[157]....
        /*0ac4*/ 	.word	0x00005b10
        /*0ac8*/ 	.word	0x000000ff
        /*0acc*/ 	.word	0x00000230
        /*0ad0*/ 	.short	0x010a
        /*0ad2*/ 	.byte	0x15
	.zero		1


	//   ....[158]....
        /*0ad4*/ 	.word	0x00005c80
        /*0ad8*/ 	.word	0x000000ff
        /*0adc*/ 	.word	0x00000220
        /*0ae0*/ 	.short	0x010b
        /*0ae2*/ 	.byte	0x15
	.zero		1


	//   ....[159]....
        /*0ae4*/ 	.word	0x00005c90
        /*0ae8*/ 	.word	0x000000ff
        /*0aec*/ 	.word	0x00000000
        /*0af0*/ 	.short	0x0101
        /*0af2*/ 	.byte	0x22
	.zero		1


	//   ....[160]....
        /*0af4*/ 	.word	0x00005ca0
        /*0af8*/ 	.word	0x000000ff
        /*0afc*/ 	.word	0x00000238
        /*0b00*/ 	.short	0x010a
        /*0b02*/ 	.byte	0x15
	.zero		1


	//   ....[161]....
        /*0b04*/ 	.word	0x00005e80
        /*0b08*/ 	.word	0x000000ff
        /*0b0c*/ 	.word	0x00000228
        /*0b10*/ 	.short	0x010b
        /*0b12*/ 	.byte	0x15
	.zero		1


	//   ....[162]....
        /*0b14*/ 	.word	0x00005e90
        /*0b18*/ 	.word	0x000000ff
        /*0b1c*/ 	.word	0x00000000
        /*0b20*/ 	.short	0x0101
        /*0b22*/ 	.byte	0x21
	.zero		1


	//   ....[163]....
        /*0b24*/ 	.word	0x00005ec0
        /*0b28*/ 	.word	0x000000ff
        /*0b2c*/ 	.word	0x00000230
        /*0b30*/ 	.short	0x010a
        /*0b32*/ 	.byte	0x15
	.zero		1


	//   ....[164]....
        /*0b34*/ 	.word	0x00005f00
        /*0b38*/ 	.word	0x00000000
        /*0b3c*/ 	.word	0x00000238
        /*0b40*/ 	.short	0x010a
        /*0b42*/ 	.byte	0xff
	.zero		1


	//   ....[165]....
        /*0b44*/ 	.word	0x00006230
        /*0b48*/ 	.word	0x00000003
        /*0b4c*/ 	.word	0x00000250
        /*0b50*/ 	.short	0x010a
        /*0b52*/ 	.byte	0xff
	.zero		1


	//   ....[166]....
        /*0b54*/ 	.word	0x000063b0
        /*0b58*/ 	.word	0x00000000
        /*0b5c*/ 	.word	0x00000000
        /*0b60*/ 	.short	0x0101
        /*0b62*/ 	.byte	0xff
	.zero		1


	//   ....[167]....
        /*0b64*/ 	.word	0x00006ef0
        /*0b68*/ 	.word	0x00000002
        /*0b6c*/ 	.word	0x00000220
        /*0b70*/ 	.short	0x010a
        /*0b72*/ 	.byte	0xff
	.zero		1


	//   ....[168]....
        /*0b74*/ 	.word	0x00006f60
        /*0b78*/ 	.word	0x00000064
        /*0b7c*/ 	.word	0x00000270
        /*0b80*/ 	.short	0x010a
        /*0b82*/ 	.byte	0xff
	.zero		1


	//   ....[169]....
        /*0b84*/ 	.word	0x00007050
        /*0b88*/ 	.word	0x00000002
        /*0b8c*/ 	.word	0x00000220
        /*0b90*/ 	.short	0x010a
        /*0b92*/ 	.byte	0xff
	.zero		1


	//   ....[170]....
        /*0b94*/ 	.word	0x00007160
        /*0b98*/ 	.word	0x00000000
        /*0b9c*/ 	.word	0x00000000
        /*0ba0*/ 	.short	0x0101
        /*0ba2*/ 	.byte	0xff
	.zero		1


	//   ....[171]....
        /*0ba4*/ 	.word	0x000071e0
        /*0ba8*/ 	.word	0x00000064
        /*0bac*/ 	.word	0x00000270
        /*0bb0*/ 	.short	0x010a
        /*0bb2*/ 	.byte	0xff
	.zero		1


	//   ....[172]....
        /*0bb4*/ 	.word	0x00007d30
        /*0bb8*/ 	.word	0x0000006d
        /*0bbc*/ 	.word	0x00000220
        /*0bc0*/ 	.short	0x010a
        /*0bc2*/ 	.byte	0xff
	.zero		1


	//   ....[173]....
        /*0bc4*/ 	.word	0x00007e00
        /*0bc8*/ 	.word	0x0000006d
        /*0bcc*/ 	.word	0x00000220
        /*0bd0*/ 	.short	0x010a
        /*0bd2*/ 	.byte	0xff
	.zero		1


	//   ....[174]....
        /*0bd4*/ 	.word	0x00007f10
        /*0bd8*/ 	.word	0x00000000
        /*0bdc*/ 	.word	0x00000000
        /*0be0*/ 	.short	0x0101
        /*0be2*/ 	.byte	0xff
	.zero		1


	//   ....[175]....
        /*0be4*/ 	.word	0x000083a0
        /*0be8*/ 	.word	0x000000ff
        /*0bec*/ 	.word	0x00000000
        /*0bf0*/ 	.short	0x0101
        /*0bf2*/ 	.byte	0x04
	.zero		1


	//   ....[176]....
        /*0bf4*/ 	.word	0x00008bb0
        /*0bf8*/ 	.word	0x00000000
        /*0bfc*/ 	.word	0x000002c0
        /*0c00*/ 	.short	0x010a
        /*0c02*/ 	.byte	0xff
	.zero		1


	//   ....[177]....
        /*0c04*/ 	.word	0x00008c10
        /*0c08*/ 	.word	0x00000000
        /*0c0c*/ 	.word	0x00000110
        /*0c10*/ 	.short	0x010a
        /*0c12*/ 	.byte	0xff
	.zero		1


	//   ....[178]....
        /*0c14*/ 	.word	0x00008c70
        /*0c18*/ 	.word	0x00000000
        /*0c1c*/ 	.word	0x00000110
        /*0c20*/ 	.short	0x010a
        /*0c22*/ 	.byte	0xff
	.zero		1


	//   ....[179]....
        /*0c24*/ 	.word	0x00008cc0
        /*0c28*/ 	.word	0x00000003
        /*0c2c*/ 	.word	0x00000250
        /*0c30*/ 	.short	0x010a
        /*0c32*/ 	.byte	0xff
	.zero		1


	//   ....[180]....
        /*0c34*/ 	.word	0x00008d20
        /*0c38*/ 	.word	0x00000000
        /*0c3c*/ 	.word	0x00000000
        /*0c40*/ 	.short	0x010a
        /*0c42*/ 	.byte	0xff
	.zero		1


	//   ....[181]....
        /*0c44*/ 	.word	0x00008d80
        /*0c48*/ 	.word	0x00000000
        /*0c4c*/ 	.word	0x00000000
        /*0c50*/ 	.short	0x010a
        /*0c52*/ 	.byte	0xff
	.zero		1


	//   ....[182]....
        /*0c54*/ 	.word	0x00008de0
        /*0c58*/ 	.word	0x00000000
        /*0c5c*/ 	.word	0x00000000
        /*0c60*/ 	.short	0x010a
        /*0c62*/ 	.byte	0xff
	.zero		1


	//   ....[183]....
        /*0c64*/ 	.word	0x00008e40
        /*0c68*/ 	.word	0x00000000
        /*0c6c*/ 	.word	0x00000000
        /*0c70*/ 	.short	0x010a
        /*0c72*/ 	.byte	0xff
	.zero		1


	//   ....[184]....
        /*0c74*/ 	.word	0x00008ea0
        /*0c78*/ 	.word	0x00000000
        /*0c7c*/ 	.word	0x00000000
        /*0c80*/ 	.short	0x010a
        /*0c82*/ 	.byte	0xff
	.zero		1


	//   ....[185]....
        /*0c84*/ 	.word	0x00008f00
        /*0c88*/ 	.word	0x00000000
        /*0c8c*/ 	.word	0x00000000
        /*0c90*/ 	.short	0x010a
        /*0c92*/ 	.byte	0xff
	.zero		1


	//   ....[186]....
        /*0c94*/ 	.word	0x00008f60
        /*0c98*/ 	.word	0x00000000
        /*0c9c*/ 	.word	0x00000000
        /*0ca0*/ 	.short	0x010a
        /*0ca2*/ 	.byte	0xff
	.zero		1


	//   ....[187]....
        /*0ca4*/ 	.word	0x00008fc0
        /*0ca8*/ 	.word	0x00000000
        /*0cac*/ 	.word	0x00000000
        /*0cb0*/ 	.short	0x010a
        /*0cb2*/ 	.byte	0xff
	.zero		1


	//   ....[188]....
        /*0cb4*/ 	.word	0x00009020
        /*0cb8*/ 	.word	0x00000000
        /*0cbc*/ 	.word	0x00000000
        /*0cc0*/ 	.short	0x010a
        /*0cc2*/ 	.byte	0xff
	.zero		1


	//   ....[189]....
        /*0cc4*/ 	.word	0x00009080
        /*0cc8*/ 	.word	0x00000000
        /*0ccc*/ 	.word	0x00000000
        /*0cd0*/ 	.short	0x010a
        /*0cd2*/ 	.byte	0xff
	.zero		1


	//   ....[190]....
        /*0cd4*/ 	.word	0x000090e0
        /*0cd8*/ 	.word	0x00000000
        /*0cdc*/ 	.word	0x00000000
        /*0ce0*/ 	.short	0x010a
        /*0ce2*/ 	.byte	0xff
	.zero		1


	//   ....[191]....
        /*0ce4*/ 	.word	0x00009140
        /*0ce8*/ 	.word	0x00000000
        /*0cec*/ 	.word	0x00000000
        /*0cf0*/ 	.short	0x010a
        /*0cf2*/ 	.byte	0xff
	.zero		1


	//   ....[192]....
        /*0cf4*/ 	.word	0x000091a0
        /*0cf8*/ 	.word	0x00000000
        /*0cfc*/ 	.word	0x00000000
        /*0d00*/ 	.short	0x010a
        /*0d02*/ 	.byte	0xff
	.zero		1


	//   ....[193]....
        /*0d04*/ 	.word	0x00009200
        /*0d08*/ 	.word	0x00000000
        /*0d0c*/ 	.word	0x00000000
        /*0d10*/ 	.short	0x010a
        /*0d12*/ 	.byte	0xff
	.zero		1


	//   ....[194]....
        /*0d14*/ 	.word	0x00009260
        /*0d18*/ 	.word	0x00000000
        /*0d1c*/ 	.word	0x00000000
        /*0d20*/ 	.short	0x010a
        /*0d22*/ 	.byte	0xff
	.zero		1


	//   ....[195]....
        /*0d24*/ 	.word	0x000092c0
        /*0d28*/ 	.word	0x00000000
        /*0d2c*/ 	.word	0x00000000
        /*0d30*/ 	.short	0x010a
        /*0d32*/ 	.byte	0xff
	.zero		1


	//   ....[196]....
        /*0d34*/ 	.word	0x00009320
        /*0d38*/ 	.word	0x00000000
        /*0d3c*/ 	.word	0x00000000
        /*0d40*/ 	.short	0x010a
        /*0d42*/ 	.byte	0xff
	.zero		1


	//   ....[197]....
        /*0d44*/ 	.word	0x00009380
        /*0d48*/ 	.word	0x00000000
        /*0d4c*/ 	.word	0x00000000
        /*0d50*/ 	.short	0x010a
        /*0d52*/ 	.byte	0xff
	.zero		1


	//   ....[198]....
        /*0d54*/ 	.word	0x000093e0
        /*0d58*/ 	.word	0x00000000
        /*0d5c*/ 	.word	0x00000000
        /*0d60*/ 	.short	0x010a
        /*0d62*/ 	.byte	0xff
	.zero		1


	//   ....[199]....
        /*0d64*/ 	.word	0x00009440
        /*0d68*/ 	.word	0x00000000
        /*0d6c*/ 	.word	0x00000000
        /*0d70*/ 	.short	0x010a
        /*0d72*/ 	.byte	0xff
	.zero		1


	//   ....[200]....
        /*0d74*/ 	.word	0x000094a0
        /*0d78*/ 	.word	0x00000000
        /*0d7c*/ 	.word	0x00000000
        /*0d80*/ 	.short	0x010a
        /*0d82*/ 	.byte	0xff
	.zero		1


	//   ....[201]....
        /*0d84*/ 	.word	0x00009500
        /*0d88*/ 	.word	0x00000000
        /*0d8c*/ 	.word	0x00000000
        /*0d90*/ 	.short	0x010a
        /*0d92*/ 	.byte	0xff
	.zero		1


	//   ....[202]....
        /*0d94*/ 	.word	0x00009560
        /*0d98*/ 	.word	0x00000000
        /*0d9c*/ 	.word	0x00000000
        /*0da0*/ 	.short	0x010a
        /*0da2*/ 	.byte	0xff
	.zero		1


	//   ....[203]....
        /*0da4*/ 	.word	0x000095c0
        /*0da8*/ 	.word	0x00000000
        /*0dac*/ 	.word	0x00000000
        /*0db0*/ 	.short	0x010a
        /*0db2*/ 	.byte	0xff
	.zero		1


	//   ....[204]....
        /*0db4*/ 	.word	0x00009620
        /*0db8*/ 	.word	0x00000000
        /*0dbc*/ 	.word	0x00000000
        /*0dc0*/ 	.short	0x010a
        /*0dc2*/ 	.byte	0xff
	.zero		1


	//   ....[205]....
        /*0dc4*/ 	.word	0x00009680
        /*0dc8*/ 	.word	0x00000000
        /*0dcc*/ 	.word	0x00000000
        /*0dd0*/ 	.short	0x010a
        /*0dd2*/ 	.byte	0xff
	.zero		1


	//   ....[206]....
        /*0dd4*/ 	.word	0x000096e0
        /*0dd8*/ 	.word	0x00000000
        /*0ddc*/ 	.word	0x00000000
        /*0de0*/ 	.short	0x010a
        /*0de2*/ 	.byte	0xff
	.zero		1


	//   ....[207]....
        /*0de4*/ 	.word	0x00009740
        /*0de8*/ 	.word	0x00000000
        /*0dec*/ 	.word	0x00000000
        /*0df0*/ 	.short	0x010a
        /*0df2*/ 	.byte	0xff
	.zero		1


	//   ....[208]....
        /*0df4*/ 	.word	0x000097a0
        /*0df8*/ 	.word	0x00000000
        /*0dfc*/ 	.word	0x00000000
        /*0e00*/ 	.short	0x010a
        /*0e02*/ 	.byte	0xff
	.zero		1


	//   ....[209]....
        /*0e04*/ 	.word	0x00009800
        /*0e08*/ 	.word	0x00000000
        /*0e0c*/ 	.word	0x00000000
        /*0e10*/ 	.short	0x010a
        /*0e12*/ 	.byte	0xff
	.zero		1


	//   ....[210]....
        /*0e14*/ 	.word	0x00009860
        /*0e18*/ 	.word	0x00000000
        /*0e1c*/ 	.word	0x00000000
        /*0e20*/ 	.short	0x010a
        /*0e22*/ 	.byte	0xff
	.zero		1


	//   ....[211]....
        /*0e24*/ 	.word	0x000098c0
        /*0e28*/ 	.word	0x00000000
        /*0e2c*/ 	.word	0x00000000
        /*0e30*/ 	.short	0x010a
        /*0e32*/ 	.byte	0xff
	.zero		1


	//   ....[212]....
        /*0e34*/ 	.word	0x00009920
        /*0e38*/ 	.word	0x00000000
        /*0e3c*/ 	.word	0x00000000
        /*0e40*/ 	.short	0x010a
        /*0e42*/ 	.byte	0xff
	.zero		1


	//   ....[213]....
        /*0e44*/ 	.word	0x00009970
        /*0e48*/ 	.word	0x00000002
        /*0e4c*/ 	.word	0x000002b0
        /*0e50*/ 	.short	0x010a
        /*0e52*/ 	.byte	0xff
	.zero		1


	//   ....[214]....
        /*0e54*/ 	.word	0x000099d0
        /*0e58*/ 	.word	0x00000002
        /*0e5c*/ 	.word	0x00000260
        /*0e60*/ 	.short	0x010a
        /*0e62*/ 	.byte	0xff
	.zero		1


	//   ....[215]....
        /*0e64*/ 	.word	0x00009a20
        /*0e68*/ 	.word	0x00000002
        /*0e6c*/ 	.word	0x00000250
        /*0e70*/ 	.short	0x010a
        /*0e72*/ 	.byte	0xff
	.zero		1


	//   ....[216]....
        /*0e74*/ 	.word	0x00009a80
        /*0e78*/ 	.word	0x00000000
        /*0e7c*/ 	.word	0x00000260
        /*0e80*/ 	.short	0x010a
        /*0e82*/ 	.byte	0xff
	.zero		1


	//   ....[217]....
        /*0e84*/ 	.word	0x00009ad0
        /*0e88*/ 	.word	0x00000000
        /*0e8c*/ 	.word	0x00000250
        /*0e90*/ 	.short	0x010a
        /*0e92*/ 	.byte	0xff
	.zero		1


	//   ....[218]....
        /*0e94*/ 	.word	0x00009b30
        /*0e98*/ 	.word	0x00000003
        /*0e9c*/ 	.word	0x00000290
        /*0ea0*/ 	.short	0x010a
        /*0ea2*/ 	.byte	0xff
	.zero		1


	//   ....[219]....
        /*0ea4*/ 	.word	0x00009b90
        /*0ea8*/ 	.word	0x00000000
        /*0eac*/ 	.word	0x00000000
        /*0eb0*/ 	.short	0x010a
        /*0eb2*/ 	.byte	0xff
	.zero		1


	//   ....[220]....
        /*0eb4*/ 	.word	0x00009bf0
        /*0eb8*/ 	.word	0x00000000
        /*0ebc*/ 	.word	0x00000000
        /*0ec0*/ 	.short	0x010a
        /*0ec2*/ 	.byte	0xff
	.zero		1


	//   ....[221]....
        /*0ec4*/ 	.word	0x00009c50
        /*0ec8*/ 	.word	0x00000000
        /*0ecc*/ 	.word	0x00000000
        /*0ed0*/ 	.short	0x010a
        /*0ed2*/ 	.byte	0xff
	.zero		1


	//   ....[222]....
        /*0ed4*/ 	.word	0x00009cb0
        /*0ed8*/ 	.word	0x00000000
        /*0edc*/ 	.word	0x00000000
        /*0ee0*/ 	.short	0x010a
        /*0ee2*/ 	.byte	0xff
	.zero		1


	//   ....[223]....
        /*0ee4*/ 	.word	0x00009d10
        /*0ee8*/ 	.word	0x00000000
        /*0eec*/ 	.word	0x00000000
        /*0ef0*/ 	.short	0x010a
        /*0ef2*/ 	.byte	0xff
	.zero		1


	//   ....[224]....
        /*0ef4*/ 	.word	0x00009d60
        /*0ef8*/ 	.word	0x0000000c
        /*0efc*/ 	.word	0x00000250
        /*0f00*/ 	.short	0x010a
        /*0f02*/ 	.byte	0xff
	.zero		1


	//   ....[225]....
        /*0f04*/ 	.word	0x00009dc0
        /*0f08*/ 	.word	0x00000000
        /*0f0c*/ 	.word	0x00000248
        /*0f10*/ 	.short	0x010a
        /*0f12*/ 	.byte	0xff
	.zero		1


	//   ....[226]....
        /*0f14*/ 	.word	0x00009e20
        /*0f18*/ 	.word	0x00000000
        /*0f1c*/ 	.word	0x00000230
        /*0f20*/ 	.short	0x010a
        /*0f22*/ 	.byte	0xff
	.zero		1


	//   ....[227]....
        /*0f24*/ 	.word	0x00009e80
        /*0f28*/ 	.word	0x00000000
        /*0f2c*/ 	.word	0x00000238
        /*0f30*/ 	.short	0x010a
        /*0f32*/ 	.byte	0xff
	.zero		1


	//   ....[228]....
        /*0f34*/ 	.word	0x00009ee0
        /*0f38*/ 	.word	0x00000000
        /*0f3c*/ 	.word	0x00000230
        /*0f40*/ 	.short	0x010a
        /*0f42*/ 	.byte	0xff
	.zero		1


	//   ....[229]....
        /*0f44*/ 	.word	0x00009f30
        /*0f48*/ 	.word	0x00000003
        /*0f4c*/ 	.word	0x00000250
        /*0f50*/ 	.short	0x010a
        /*0f52*/ 	.byte	0xff
	.zero		1


	//   ....[230]....
        /*0f54*/ 	.word	0x00009f80
        /*0f58*/ 	.word	0x00000002
        /*0f5c*/ 	.word	0x00000220
        /*0f60*/ 	.short	0x010a
        /*0f62*/ 	.byte	0xff
	.zero		1


	//   ....[231]....
        /*0f64*/ 	.word	0x00009fd0
        /*0f68*/ 	.word	0x00000064
        /*0f6c*/ 	.word	0x00000270
        /*0f70*/ 	.short	0x010a
        /*0f72*/ 	.byte	0xff
	.zero		1


	//   ....[232]....
        /*0f74*/ 	.word	0x0000a020
        /*0f78*/ 	.word	0x0000006d
        /*0f7c*/ 	.word	0x00000220
        /*0f80*/ 	.short	0x010a
        /*0f82*/ 	.byte	0xff
	.zero		1


	//----- nvinfo : EIATTR_NUM_MBARRIERS
	.align		4
.L_47:
        /*0f84*/ 	.byte	0x03, 0x38
        /*0f86*/ 	.short	0x005a


	//----- nvinfo : EIATTR_EXIT_INSTR_OFFSETS
	.align		4
        /*0f88*/ 	.byte	0x04, 0x1c
        /*0f8a*/ 	.short	(.L_49 - .L_48)


	//   ....[0]....
.L_48:
        /*0f8c*/ 	.word	0x00003d80


	//   ....[1]....
        /*0f90*/ 	.word	0x00004290


	//   ....[2]....
        /*0f94*/ 	.word	0x000042f0


	//   ....[3]....
        /*0f98*/ 	.word	0x00005120


	//   ....[4]....
        /*0f9c*/ 	.word	0x00005f30


	//   ....[5]....
        /*0fa0*/ 	.word	0x00005f70


	//   ....[6]....
        /*0fa4*/ 	.word	0x00008ba0


	//----- nvinfo : EIATTR_MAX_THREADS
	.align		4
.L_49:
        /*0fa8*/ 	.byte	0x04, 0x05
        /*0faa*/ 	.short	(.L_51 - .L_50)
.L_50:
        /*0fac*/ 	.word	0x00000100
        /*0fb0*/ 	.word	0x00000001
        /*0fb4*/ 	.word	0x00000001


	//----- nvinfo : EIATTR_CRS_STACK_SIZE
	.align		4
.L_51:
        /*0fb8*/ 	.byte	0x04, 0x1e
        /*0fba*/ 	.short	(.L_53 - .L_52)
.L_52:
        /*0fbc*/ 	.word	0x00000000


	//----- nvinfo : EIATTR_CBANK_PARAM_SIZE
	.align		4
.L_53:
        /*0fc0*/ 	.byte	0x03, 0x19
        /*0fc2*/ 	.short	0x0800


	//----- nvinfo : EIATTR_PARAM_CBANK
	.align		4
        /*0fc4*/ 	.byte	0x04, 0x0a
        /*0fc6*/ 	.short	(.L_55 - .L_54)
	.align		4
.L_54:
        /*0fc8*/ 	.word	index@(.nv.constant0._ZN7cutlass13device_kernelINS_4gemm6kernel13GemmUniversalIN4cute5tupleIJiiiiEEENS1_10collective13CollectiveMmaINS1_35MainloopSm100TmaUmmaWarpSpecializedILi34ELi2ELi4ENS5_IJNS4_1CILi1EEENSA_ILi2EEESB_EEEEENS5_IJNSA_ILi64EEENSA_ILi128EEENSA_ILi32EEEEEENS_12float_e4m3_tENS5_IJlSB_lEEESJ_SK_NS4_8TiledMMAINS4_8MMA_AtomIJNS4_10MMA_TraitsINS4_19SM100_MMA_F8F6F4_SSEJSJ_SJ_fSF_SG_NS4_17integral_constantINS4_4UMMA5MajorELSR_0EEESS_NSP_INSQ_7ScaleInELST_0EEESU_EEEEEENS4_6LayoutINS5_IJSB_SB_SB_EEENS5_IJNSA_ILi0EEESZ_SZ_EEEEENS5_IJNS4_10UnderscoreES12_S12_EEEEENS4_23SM90_TMA_LOAD_MULTICASTENS4_14ComposedLayoutINS4_7SwizzleILi1ELi4ELi3EEENS4_18smem_ptr_flag_bitsILi8EEENSX_INS5_IJNSA_ILi8EEESH_EEENS5_IJSH_SB_EEEEEEEvNS4_8identityENS4_13SM90_TMA_LOADES1F_vS1G_EENS_8epilogue10collective18CollectiveEpilogueINS1J_23Sm100TmaWarpSpecializedILi2ELi2ELi32ELb0ELb0EEEJSI_NS5_IJNSX_ISF_SB_EES1O_EEESJ_SK_SJ_SK_NS1J_6fusion15FusionCallbacksIS1N_NS1Q_17LinearCombinationISJ_fSJ_fLNS_15FloatRoundStyleE2EEESI_S1P_JEEENS4_5SM1004TMEM4LOAD26SM100_TMEM_LOAD_16dp32b32xES1H_NS16_INS17_ILi2ELi4ELi3EEES1A_NSX_INS5_IJS1B_SF_EEENS5_IJSF_SB_EEEEEEENS4_39AutoVectorizingCopyWithAssumedAlignmentILi128EEENS4_14SM90_TMA_STOREES24_S26_S26_EEEvvEEEEvNT_6ParamsE)
        /*0fcc*/ 	.short	0x0380
        /*0fce*/ 	.short	0x0800


	//----- nvinfo : EIATTR_SW_WAR
	.align		4
.L_55:
        /*0fd0*/ 	.byte	0x04, 0x36
        /*0fd2*/ 	.short	(.L_57 - .L_56)
.L_56:
        /*0fd4*/ 	.word	0x00000008
.L_57:


//--------------------- .nv.callgraph             --------------------------
	.section	.nv.callgraph,"",@"SHT_CUDA_CALLGRAPH"
	.align	4
	.sectionentsize	8
	.align		4
        /*0000*/ 	.word	0x00000000
	.align		4
        /*0004*/ 	.word	0xffffffff
	.align		4
        /*0008*/ 	.word	index@(_ZN7cutlass13device_kernelINS_4gemm6kernel13GemmUniversalIN4cute5tupleIJiiiiEEENS1_10collective13CollectiveMmaINS1_35MainloopSm100TmaUmmaWarpSpecializedILi34ELi2ELi4ENS5_IJNS4_1CILi1EEENSA_ILi2EEESB_EEEEENS5_IJNSA_ILi64EEENSA_ILi128EEENSA_ILi32EEEEEENS_12float_e4m3_tENS5_IJlSB_lEEESJ_SK_NS4_8TiledMMAINS4_8MMA_AtomIJNS4_10MMA_TraitsINS4_19SM100_MMA_F8F6F4_SSEJSJ_SJ_fSF_SG_NS4_17integral_constantINS4_4UMMA5MajorELSR_0EEESS_NSP_INSQ_7ScaleInELST_0EEESU_EEEEEENS4_6LayoutINS5_IJSB_SB_SB_EEENS5_IJNSA_ILi0EEESZ_SZ_EEEEENS5_IJNS4_10UnderscoreES12_S12_EEEEENS4_23SM90_TMA_LOAD_MULTICASTENS4_14ComposedLayoutINS4_7SwizzleILi1ELi4ELi3EEENS4_18smem_ptr_flag_bitsILi8EEENSX_INS5_IJNSA_ILi8EEESH_EEENS5_IJSH_SB_EEEEEEEvNS4_8identityENS4_13SM90_TMA_LOADES1F_vS1G_EENS_8epilogue10collective18CollectiveEpilogueINS1J_23Sm100TmaWarpSpecializedILi2ELi2ELi32ELb0ELb0EEEJSI_NS5_IJNSX_ISF_SB_EES1O_EEESJ_SK_SJ_SK_NS1J_6fusion15FusionCallbacksIS1N_NS1Q_17LinearCombinationISJ_fSJ_fLNS_15FloatRoundStyleE2EEESI_S1P_JEEENS4_5SM1004TMEM4LOAD26SM100_TMEM_LOAD_16dp32b32xES1H_NS16_INS17_ILi2ELi4ELi3EEES1A_NSX_INS5_IJS1B_SF_EEENS5_IJSF_SB_EEEEEEENS4_39AutoVectorizingCopyWithAssumedAlignmentILi128EEENS4_14SM90_TMA_STOREES24_S26_S26_EEEvvEEEEvNT_6ParamsE)
	.align		4
        /*000c*/ 	.word	index@(__assertfail)
	.align		4
        /*0010*/ 	.word	0x00000000
	.align		4
        /*0014*/ 	.word	0xfffffffe
	.align		4
        /*0018*/ 	.word	0x00000000
	.align		4
        /*001c*/ 	.word	0xfffffffd
	.align		4
        /*0020*/ 	.word	0x00000000
	.align		4
        /*0024*/ 	.word	0xfffffffc


//--------------------- .nv.constant4             --------------------------
	.section	.nv.constant4,"a",@progbits
	.align	8
	.align		8
.nv.constant4:
        /*0000*/ 	.dword	__assertfail
	.align		8
        /*0008*/ 	.dword	__unnamed_1
	.align		8
        /*0010*/ 	.dword	__unnamed_2
	.align		8
        /*0018*/ 	.dword	_ZN39_INTERNAL_94f49fba_4_k_cu_a4713dde_72954cuda3std3__45__cpo5beginE
	.align		8
        /*0020*/ 	.dword	_ZN39_INTERNAL_94f49fba_4_k_cu_a4713dde_72954cuda3std3__45__cpo3endE
	.align		8
        /*0028*/ 	.dword	_ZN39_INTERNAL_94f49fba_4_k_cu_a4713dde_72954cuda3std3__45__cpo6cbeginE
	.align		8
        /*0030*/ 	.dword	_ZN39_INTERNAL_94f49fba_4_k_cu_a4713dde_72954cuda3std3__45__cpo4cendE
	.align		8
        /*0038*/ 	.dword	_ZN39_INTERNAL_94f49fba_4_k_cu_a4713dde_72954cuda3std3__441_GLOBAL__N__94f49fba_4_k_cu_a4713dde_72956ignoreE
	.align		8
        /*0040*/ 	.dword	_ZN39_INTERNAL_94f49fba_4_k_cu_a4713dde_72954cuda3std3__419piecewise_constructE
	.align		8
        /*0048*/ 	.dword	_ZN39_INTERNAL_94f49fba_4_k_cu_a4713dde_72954cuda3std3__48in_placeE
	.align		8
        /*0050*/ 	.dword	_ZN39_INTERNAL_94f49fba_4_k_cu_a4713dde_72954cuda3std6ranges3__45__cpo4swapE
	.align		8
        /*0058*/ 	.dword	_ZN39_INTERNAL_94f49fba_4_k_cu_a4713dde_72954cuda3std6ranges3__45__cpo9iter_moveE
	.align		8
        /*0060*/ 	.dword	_ZN39_INTERNAL_94f49fba_4_k_cu_a4713dde_72954cute7productE
	.align		8
        /*0068*/ 	.dword	_ZN39_INTERNAL_94f49fba_4_k_cu_a4713dde_72954cute1_E
	.align		8
        /*0070*/ 	.dword	$str$25
	.align		8
        /*0078*/ 	.dword	$str$26
	.align		8
        /*0080*/ 	.dword	$str$27
	.align		8
        /*0088*/ 	.dword	$str$28


//--------------------- .text._ZN7cutlass13device_kernelINS_4gemm6kernel13GemmUniversalIN4cute5tupleIJiiiiEEENS1_10collective13CollectiveMmaINS1_35MainloopSm100TmaUmmaWarpSpecializedILi34ELi2ELi4ENS5_IJNS4_1CILi1EEENSA_ILi2EEESB_EEEEENS5_IJNSA_ILi64EEENSA_ILi128EEENSA_ILi32EEEEEENS_12float_e4m3_tENS5_IJlSB_lEEESJ_SK_NS4_8TiledMMAINS4_8MMA_AtomIJNS4_10MMA_TraitsINS4_19SM100_MMA_F8F6F4_SSEJSJ_SJ_fSF_SG_NS4_17integral_constantINS4_4UMMA5MajorELSR_0EEESS_NSP_INSQ_7ScaleInELST_0EEESU_EEEEEENS4_6LayoutINS5_IJSB_SB_SB_EEENS5_IJNSA_ILi0EEESZ_SZ_EEEEENS5_IJNS4_10UnderscoreES12_S12_EEEEENS4_23SM90_TMA_LOAD_MULTICASTENS4_14ComposedLayoutINS4_7SwizzleILi1ELi4ELi3EEENS4_18smem_ptr_flag_bitsILi8EEENSX_INS5_IJNSA_ILi8EEESH_EEENS5_IJSH_SB_EEEEEEEvNS4_8identityENS4_13SM90_TMA_LOADES1F_vS1G_EENS_8epilogue10collective18CollectiveEpilogueINS1J_23Sm100TmaWarpSpecializedILi2ELi2ELi32ELb0ELb0EEEJSI_NS5_IJNSX_ISF_SB_EES1O_EEESJ_SK_SJ_SK_NS1J_6fusion15FusionCallbacksIS1N_NS1Q_17LinearCombinationISJ_fSJ_fLNS_15FloatRoundStyleE2EEESI_S1P_JEEENS4_5SM1004TMEM4LOAD26SM100_TMEM_LOAD_16dp32b32xES1H_NS16_INS17_ILi2ELi4ELi3EEES1A_NSX_INS5_IJS1B_SF_EEENS5_IJSF_SB_EEEEEEENS4_39AutoVectorizingCopyWithAssumedAlignmentILi128EEENS4_14SM90_TMA_STOREES24_S26_S26_EEEvvEEEEvNT_6ParamsE --------------------------
	.section	.text._ZN7cutlass13device_kernelINS_4gemm6kernel13GemmUniversalIN4cute5tupleIJiiiiEEENS1_10collective13CollectiveMmaINS1_35MainloopSm100TmaUmmaWarpSpecializedILi34ELi2ELi4ENS5_IJNS4_1CILi1EEENSA_ILi2EEESB_EEEEENS5_IJNSA_ILi64EEENSA_ILi128EEENSA_ILi32EEEEEENS_12float_e4m3_tENS5_IJlSB_lEEESJ_SK_NS4_8TiledMMAINS4_8MMA_AtomIJNS4_10MMA_TraitsINS4_19SM100_MMA_F8F6F4_SSEJSJ_SJ_fSF_SG_NS4_17integral_constantINS4_4UMMA5MajorELSR_0EEESS_NSP_INSQ_7ScaleInELST_0EEESU_EEEEEENS4_6LayoutINS5_IJSB_SB_SB_EEENS5_IJNSA_ILi0EEESZ_SZ_EEEEENS5_IJNS4_10UnderscoreES12_S12_EEEEENS4_23SM90_TMA_LOAD_MULTICASTENS4_14ComposedLayoutINS4_7SwizzleILi1ELi4ELi3EEENS4_18smem_ptr_flag_bitsILi8EEENSX_INS5_IJNSA_ILi8EEESH_EEENS5_IJSH_SB_EEEEEEEvNS4_8identityENS4_13SM90_TMA_LOADES1F_vS1G_EENS_8epilogue10collective18CollectiveEpilogueINS1J_23Sm100TmaWarpSpecializedILi2ELi2ELi32ELb0ELb0EEEJSI_NS5_IJNSX_ISF_SB_EES1O_EEESJ_SK_SJ_SK_NS1J_6fusion15FusionCallbacksIS1N_NS1Q_17LinearCombinationISJ_fSJ_fLNS_15FloatRoundStyleE2EEESI_S1P_JEEENS4_5SM1004TMEM4LOAD26SM100_TMEM_LOAD_16dp32b32xES1H_NS16_INS17_ILi2ELi4ELi3EEES1A_NSX_INS5_IJS1B_SF_EEENS5_IJSF_SB_EEEEEEENS4_39AutoVectorizingCopyWithAssumedAlignmentILi128EEENS4_14SM90_TMA_STOREES24_S26_S26_EEEvvEEEEvNT_6ParamsE,"ax",@progbits
	.align	128
.text._ZN7cutlass13device_kernelINS_4gemm6kernel13GemmUniversalIN4cute5tupleIJiiiiEEENS1_10collective13CollectiveMmaINS1_35MainloopSm100TmaUmmaWarpSpecializedILi34ELi2ELi4ENS5_IJNS4_1CILi1EEENSA_ILi2EEESB_EEEEENS5_IJNSA_ILi64EEENSA_ILi128EEENSA_ILi32EEEEEENS_12float_e4m3_tENS5_IJlSB_lEEESJ_SK_NS4_8TiledMMAINS4_8MMA_AtomIJNS4_10MMA_TraitsINS4_19SM100_MMA_F8F6F4_SSEJSJ_SJ_fSF_SG_NS4_17integral_constantINS4_4UMMA5MajorELSR_0EEESS_NSP_INSQ_7ScaleInELST_0EEESU_EEEEEENS4_6LayoutINS5_IJSB_SB_SB_EEENS5_IJNSA_ILi0EEESZ_SZ_EEEEENS5_IJNS4_10UnderscoreES12_S12_EEEEENS4_23SM90_TMA_LOAD_MULTICASTENS4_14ComposedLayoutINS4_7SwizzleILi1ELi4ELi3EEENS4_18smem_ptr_flag_bitsILi8EEENSX_INS5_IJNSA_ILi8EEESH_EEENS5_IJSH_SB_EEEEEEEvNS4_8identityENS4_13SM90_TMA_LOADES1F_vS1G_EENS_8epilogue10collective18CollectiveEpilogueINS1J_23Sm100TmaWarpSpecializedILi2ELi2ELi32ELb0ELb0EEEJSI_NS5_IJNSX_ISF_SB_EES1O_EEESJ_SK_SJ_SK_NS1J_6fusion15FusionCallbacksIS1N_NS1Q_17LinearCombinationISJ_fSJ_fLNS_15FloatRoundStyleE2EEESI_S1P_JEEENS4_5SM1004TMEM4LOAD26SM100_TMEM_LOAD_16dp32b32xES1H_NS16_INS17_ILi2ELi4ELi3EEES1A_NSX_INS5_IJS1B_SF_EEENS5_IJSF_SB_EEEEEEENS4_39AutoVectorizingCopyWithAssumedAlignmentILi128EEENS4_14SM90_TMA_STOREES24_S26_S26_EEEvvEEEEvNT_6ParamsE:
        .type           _ZN7cutlass13device_kernelINS_4gemm6kernel13GemmUniversalIN4cute5tupleIJiiiiEEENS1_10collective13CollectiveMmaINS1_35MainloopSm100TmaUmmaWarpSpecializedILi34ELi2ELi4ENS5_IJNS4_1CILi1EEENSA_ILi2EEESB_EEEEENS5_IJNSA_ILi64EEENSA_ILi128EEENSA_ILi32EEEEEENS_12float_e4m3_tENS5_IJlSB_lEEESJ_SK_NS4_8TiledMMAINS4_8MMA_AtomIJNS4_10MMA_TraitsINS4_19SM100_MMA_F8F6F4_SSEJSJ_SJ_fSF_SG_NS4_17integral_constantINS4_4UMMA5MajorELSR_0EEESS_NSP_INSQ_7ScaleInELST_0EEESU_EEEEEENS4_6LayoutINS5_IJSB_SB_SB_EEENS5_IJNSA_ILi0EEESZ_SZ_EEEEENS5_IJNS4_10UnderscoreES12_S12_EEEEENS4_23SM90_TMA_LOAD_MULTICASTENS4_14ComposedLayoutINS4_7SwizzleILi1ELi4ELi3EEENS4_18smem_ptr_flag_bitsILi8EEENSX_INS5_IJNSA_ILi8EEESH_EEENS5_IJSH_SB_EEEEEEEvNS4_8identityENS4_13SM90_TMA_LOADES1F_vS1G_EENS_8epilogue10collective18CollectiveEpilogueINS1J_23Sm100TmaWarpSpecializedILi2ELi2ELi32ELb0ELb0EEEJSI_NS5_IJNSX_ISF_SB_EES1O_EEESJ_SK_SJ_SK_NS1J_6fusion15FusionCallbacksIS1N_NS1Q_17LinearCombinationISJ_fSJ_fLNS_15FloatRoundStyleE2EEESI_S1P_JEEENS4_5SM1004TMEM4LOAD26SM100_TMEM_LOAD_16dp32b32xES1H_NS16_INS17_ILi2ELi4ELi3EEES1A_NSX_INS5_IJS1B_SF_EEENS5_IJSF_SB_EEEEEEENS4_39AutoVectorizingCopyWithAssumedAlignmentILi128EEENS4_14SM90_TMA_STOREES24_S26_S26_EEEvvEEEEvNT_6ParamsE,@function
        .size           _ZN7cutlass13device_kernelINS_4gemm6kernel13GemmUniversalIN4cute5tupleIJiiiiEEENS1_10collective13CollectiveMmaINS1_35MainloopSm100TmaUmmaWarpSpecializedILi34ELi2ELi4ENS5_IJNS4_1CILi1EEENSA_ILi2EEESB_EEEEENS5_IJNSA_ILi64EEENSA_ILi128EEENSA_ILi32EEEEEENS_12float_e4m3_tENS5_IJlSB_lEEESJ_SK_NS4_8TiledMMAINS4_8MMA_AtomIJNS4_10MMA_TraitsINS4_19SM100_MMA_F8F6F4_SSEJSJ_SJ_fSF_SG_NS4_17integral_constantINS4_4UMMA5MajorELSR_0EEESS_NSP_INSQ_7ScaleInELST_0EEESU_EEEEEENS4_6LayoutINS5_IJSB_SB_SB_EEENS5_IJNSA_ILi0EEESZ_SZ_EEEEENS5_IJNS4_10UnderscoreES12_S12_EEEEENS4_23SM90_TMA_LOAD_MULTICASTENS4_14ComposedLayoutINS4_7SwizzleILi1ELi4ELi3EEENS4_18smem_ptr_flag_bitsILi8EEENSX_INS5_IJNSA_ILi8EEESH_EEENS5_IJSH_SB_EEEEEEEvNS4_8identityENS4_13SM90_TMA_LOADES1F_vS1G_EENS_8epilogue10collective18CollectiveEpilogueINS1J_23Sm100TmaWarpSpecializedILi2ELi2ELi32ELb0ELb0EEEJSI_NS5_IJNSX_ISF_SB_EES1O_EEESJ_SK_SJ_SK_NS1J_6fusion15FusionCallbacksIS1N_NS1Q_17LinearCombinationISJ_fSJ_fLNS_15FloatRoundStyleE2EEESI_S1P_JEEENS4_5SM1004TMEM4LOAD26SM100_TMEM_LOAD_16dp32b32xES1H_NS16_INS17_ILi2ELi4ELi3EEES1A_NSX_INS5_IJS1B_SF_EEENS5_IJSF_SB_EEEEEEENS4_39AutoVectorizingCopyWithAssumedAlignmentILi128EEENS4_14SM90_TMA_STOREES24_S26_S26_EEEvvEEEEvNT_6ParamsE,(.L_x_240 - _ZN7cutlass13device_kernelINS_4gemm6kernel13GemmUniversalIN4cute5tupleIJiiiiEEENS1_10collective13CollectiveMmaINS1_35MainloopSm100TmaUmmaWarpSpecializedILi34ELi2ELi4ENS5_IJNS4_1CILi1EEENSA_ILi2EEESB_EEEEENS5_IJNSA_ILi64EEENSA_ILi128EEENSA_ILi32EEEEEENS_12float_e4m3_tENS5_IJlSB_lEEESJ_SK_NS4_8TiledMMAINS4_8MMA_AtomIJNS4_10MMA_TraitsINS4_19SM100_MMA_F8F6F4_SSEJSJ_SJ_fSF_SG_NS4_17integral_constantINS4_4UMMA5MajorELSR_0EEESS_NSP_INSQ_7ScaleInELST_0EEESU_EEEEEENS4_6LayoutINS5_IJSB_SB_SB_EEENS5_IJNSA_ILi0EEESZ_SZ_EEEEENS5_IJNS4_10UnderscoreES12_S12_EEEEENS4_23SM90_TMA_LOAD_MULTICASTENS4_14ComposedLayoutINS4_7SwizzleILi1ELi4ELi3EEENS4_18smem_ptr_flag_bitsILi8EEENSX_INS5_IJNSA_ILi8EEESH_EEENS5_IJSH_SB_EEEEEEEvNS4_8identityENS4_13SM90_TMA_LOADES1F_vS1G_EENS_8epilogue10collective18CollectiveEpilogueINS1J_23Sm100TmaWarpSpecializedILi2ELi2ELi32ELb0ELb0EEEJSI_NS5_IJNSX_ISF_SB_EES1O_EEESJ_SK_SJ_SK_NS1J_6fusion15FusionCallbacksIS1N_NS1Q_17LinearCombinationISJ_fSJ_fLNS_15FloatRoundStyleE2EEESI_S1P_JEEENS4_5SM1004TMEM4LOAD26SM100_TMEM_LOAD_16dp32b32xES1H_NS16_INS17_ILi2ELi4ELi3EEES1A_NSX_INS5_IJS1B_SF_EEENS5_IJSF_SB_EEEEEEENS4_39AutoVectorizingCopyWithAssumedAlignmentILi128EEENS4_14SM90_TMA_STOREES24_S26_S26_EEEvvEEEEvNT_6ParamsE)
        .other          _ZN7cutlass13device_kernelINS_4gemm6kernel13GemmUniversalIN4cute5tupleIJiiiiEEENS1_10collective13CollectiveMmaINS1_35MainloopSm100TmaUmmaWarpSpecializedILi34ELi2ELi4ENS5_IJNS4_1CILi1EEENSA_ILi2EEESB_EEEEENS5_IJNSA_ILi64EEENSA_ILi128EEENSA_ILi32EEEEEENS_12float_e4m3_tENS5_IJlSB_lEEESJ_SK_NS4_8TiledMMAINS4_8MMA_AtomIJNS4_10MMA_TraitsINS4_19SM100_MMA_F8F6F4_SSEJSJ_SJ_fSF_SG_NS4_17integral_constantINS4_4UMMA5MajorELSR_0EEESS_NSP_INSQ_7ScaleInELST_0EEESU_EEEEEENS4_6LayoutINS5_IJSB_SB_SB_EEENS5_IJNSA_ILi0EEESZ_SZ_EEEEENS5_IJNS4_10UnderscoreES12_S12_EEEEENS4_23SM90_TMA_LOAD_MULTICASTENS4_14ComposedLayoutINS4_7SwizzleILi1ELi4ELi3EEENS4_18smem_ptr_flag_bitsILi8EEENSX_INS5_IJNSA_ILi8EEESH_EEENS5_IJSH_SB_EEEEEEEvNS4_8identityENS4_13SM90_TMA_LOADES1F_vS1G_EENS_8epilogue10collective18CollectiveEpilogueINS1J_23Sm100TmaWarpSpecializedILi2ELi2ELi32ELb0ELb0EEEJSI_NS5_IJNSX_ISF_SB_EES1O_EEESJ_SK_SJ_SK_NS1J_6fusion15FusionCallbacksIS1N_NS1Q_17LinearCombinationISJ_fSJ_fLNS_15FloatRoundStyleE2EEESI_S1P_JEEENS4_5SM1004TMEM4LOAD26SM100_TMEM_LOAD_16dp32b32xES1H_NS16_INS17_ILi2ELi4ELi3EEES1A_NSX_INS5_IJS1B_SF_EEENS5_IJSF_SB_EEEEEEENS4_39AutoVectorizingCopyWithAssumedAlignmentILi128EEENS4_14SM90_TMA_STOREES24_S26_S26_EEEvvEEEEvNT_6ParamsE,@"STO_CUDA_ENTRY STV_DEFAULT"
_ZN7cutlass13device_kernelINS_4gemm6kernel13GemmUniversalIN4cute5tupleIJiiiiEEENS1_10collective13CollectiveMmaINS1_35MainloopSm100TmaUmmaWarpSpecializedILi34ELi2ELi4ENS5_IJNS4_1CILi1EEENSA_ILi2EEESB_EEEEENS5_IJNSA_ILi64EEENSA_ILi128EEENSA_ILi32EEEEEENS_12float_e4m3_tENS5_IJlSB_lEEESJ_SK_NS4_8TiledMMAINS4_8MMA_AtomIJNS4_10MMA_TraitsINS4_19SM100_MMA_F8F6F4_SSEJSJ_SJ_fSF_SG_NS4_17integral_constantINS4_4UMMA5MajorELSR_0EEESS_NSP_INSQ_7ScaleInELST_0EEESU_EEEEEENS4_6LayoutINS5_IJSB_SB_SB_EEENS5_IJNSA_ILi0EEESZ_SZ_EEEEENS5_IJNS4_10UnderscoreES12_S12_EEEEENS4_23SM90_TMA_LOAD_MULTICASTENS4_14ComposedLayoutINS4_7SwizzleILi1ELi4ELi3EEENS4_18smem_ptr_flag_bitsILi8EEENSX_INS5_IJNSA_ILi8EEESH_EEENS5_IJSH_SB_EEEEEEEvNS4_8identityENS4_13SM90_TMA_LOADES1F_vS1G_EENS_8epilogue10collective18CollectiveEpilogueINS1J_23Sm100TmaWarpSpecializedILi2ELi2ELi32ELb0ELb0EEEJSI_NS5_IJNSX_ISF_SB_EES1O_EEESJ_SK_SJ_SK_NS1J_6fusion15FusionCallbacksIS1N_NS1Q_17LinearCombinationISJ_fSJ_fLNS_15FloatRoundStyleE2EEESI_S1P_JEEENS4_5SM1004TMEM4LOAD26SM100_TMEM_LOAD_16dp32b32xES1H_NS16_INS17_ILi2ELi4ELi3EEES1A_NSX_INS5_IJS1B_SF_EEENS5_IJSF_SB_EEEEEEENS4_39AutoVectorizingCopyWithAssumedAlignmentILi128EEENS4_14SM90_TMA_STOREES24_S26_S26_EEEvvEEEEvNT_6ParamsE:
[----:B------:R-:W1:Y:S01]  /*0000*/  LDC R1, c[0x0][0x37c] ;  /* 0x0000df00ff017b82 */ /* 0x000e620000000800 */
[----:B------:R-:W2:Y:S01]  /*0010*/  S2R R93, SR_TID.X ;  /* 0x00000000005d7919 */ /* 0x000ea20000002100 */
[----:B------:R-:W3:Y:S01]  /*0020*/  LDCU.64 UR8, c[0x0][0x890] ;  /* 0x00011200ff0877ac */ /* 0x000ee20008000a00 */
[----:B------:R-:W-:Y:S02]  /*0030*/  PRMT R84, RZ, 0x7610, R84 ;  /* 0x00007610ff547816 */ /* 0x000fe40000000054 */
[----:B------:R-:W-:Y:S01]  /*0040*/  ELECT P3, URZ, PT ;  /* 0x0000000000ff782f */ /* 0x000fe20003860000 */
[----:B---3--:R-:W-:-:S04]  /*0050*/  UISETP.NE.U32.AND UP0, UPT, UR8, URZ, UPT ;  /* 0x000000ff0800728c */ /* 0x008fc8000bf05070 */
[----:B------:R-:W-:Y:S01]  /*0060*/  UISETP.NE.AND.EX UP0, UPT, UR9, URZ, UPT, UP0 ;  /* 0x000000ff0900728c */ /* 0x000fe2000bf05300 */
[----:B--2---:R-:W-:-:S05]  /*0070*/  SHF.R.U32.HI R85, RZ, 0x5, R93 ;  /* 0x00000005ff557819 */ /* 0x004fca000001165d */
[----:B------:R-:W2:Y:S02]  /*0080*/  SHFL.IDX PT, R0, R85, RZ, 0x1f ;  /* 0x00001fff55007589 */ /* 0x000ea400000e0000 */
[----:B--2---:R-:W-:Y:S01]  /*0090*/  R2UR UR17, R0 ;  /* 0x00000000001172ca */ /* 0x004fe200000e0000 */
[----:B-1----:R-:W-:-:S14]  /*00a0*/  BRA.U UP0, `(.L_x_0) ;  /* 0x0000000100307547 */ /* 0x002fdc000b800000 */
[----:B------:R-:W1:Y:S02]  /*00b0*/  LDCU.64 UR4, c[0x0][0x888] ;  /* 0x00011100ff0477ac */ /* 0x000e640008000a00 */
[----:B-1----:R-:W-:-:S04]  /*00c0*/  UISETP.NE.U32.AND UP0, UPT, UR4, URZ, UPT ;  /* 0x000000ff0400728c */ /* 0x002fc8000bf05070 */
[----:B------:R-:W-:-:S09]  /*00d0*/  UISETP.NE.AND.EX UP0, UPT, UR5, URZ, UPT, UP0 ;  /* 0x000000ff0500728c */ /* 0x000fd2000bf05300 */
[----:B------:R-:W-:Y:S05]  /*00e0*/  BRA.U !UP0, `(.L_x_1) ;  /* 0x0000000108147547 */ /* 0x000fea000b800000 */
[----:B------:R-:W1:Y:S01]  /*00f0*/  LDC.64 R2, c[0x0][0x888] ;  /* 0x00022200ff027b82 */ /* 0x000e620000000a00 */
[----:B------:R-:W1:Y:S02]  /*0100*/  LDCU.64 UR4, c[0x0][0x358] ;  /* 0x00006b00ff0477ac */ /* 0x000e640008000a00 */
[----:B-1----:R1:W5:Y:S01]  /*0110*/  LDG.E R41, desc[UR4][R2.64] ;  /* 0x0000000402297981 */ /* 0x002362000c1e1900 */
[----:B------:R-:W-:Y:S01]  /*0120*/  HFMA2 R84, -RZ, RZ, 0, 5.9604644775390625e-08 ;  /* 0x00000001ff547431 */ /* 0x000fe200000001ff */
[----:B------:R-:W-:Y:S05]  /*0130*/  BRA `(.L_x_0) ;  /* 0x00000000000c7947 */ /* 0x000fea0003800000 */
.L_x_1:
[----:B------:R-:W1:Y:S01]  /*0140*/  LDCU UR4, c[0x0][0x880] ;  /* 0x00011000ff0477ac */ /* 0x000e620008000800 */
[----:B------:R-:W-:Y:S01]  /*0150*/  HFMA2 R84, -RZ, RZ, 0, 5.9604644775390625e-08 ;  /* 0x00000001ff547431 */ /* 0x000fe200000001ff */
[----:B-1----:R-:W-:-:S07]  /*0160*/  MOV R41, UR4 ;  /* 0x0000000400297c02 */ /* 0x002fce0008000f00 */
.L_x_0:
[----:B------:R-:W2:Y:S02]  /*0170*/  LDCU.64 UR4, c[0x0][0x8b0] ;  /* 0x00011600ff0477ac */ /* 0x000ea40008000a00 */
[----:B--2---:R-:W-:-:S04]  /*0180*/  UISETP.NE.U32.AND UP0, UPT, UR4, URZ, UPT ;  /* 0x000000ff0400728c */ /* 0x004fc8000bf05070 */
[----:B------:R-:W-:-:S09]  /*0190*/  UISETP.NE.AND.EX UP0, UPT, UR5, URZ, UPT, UP0 ;  /* 0x000000ff0500728c */ /* 0x000fd2000bf05300 */
[----:B------:R-:W-:Y:S05]  /*01a0*/  BRA.U UP0, `(.L_x_2) ;  /* 0x0000000100287547 */ /* 0x000fea000b800000 */
[----:B------:R-:W2:Y:S02]  /*01b0*/  LDCU.64 UR4, c[0x0][0x8a8] ;  /* 0x00011500ff0477ac */ /* 0x000ea40008000a00 */
[----:B--2---:R-:W-:-:S04]  /*01c0*/  UISETP.NE.U32.AND UP0, UPT, UR4, URZ, UPT ;  /* 0x000000ff0400728c */ /* 0x004fc8000bf05070 */
[----:B------:R-:W-:-:S09]  /*01d0*/  UISETP.NE.AND.EX UP0, UPT, UR5, URZ, UPT, UP0 ;  /* 0x000000ff0500728c */ /* 0x000fd2000bf05300 */
[----:B------:R-:W-:Y:S05]  /*01e0*/  BRA.U !UP0, `(.L_x_3) ;  /* 0x0000000108107547 */ /* 0x000fea000b800000 */
[----:B------:R-:W2:Y:S01]  /*01f0*/  LDC.64 R38, c[0x0][0x8a8] ;  /* 0x00022a00ff267b82 */ /* 0x000ea20000000a00 */
[----:B------:R-:W2:Y:S02]  /*0200*/  LDCU.64 UR4, c[0x0][0x358] ;  /* 0x00006b00ff0477ac */ /* 0x000ea40008000a00 */
[----:B--2---:R2:W5:Y:S01]  /*0210*/  LDG.E R38, desc[UR4][R38.64] ;  /* 0x0000000426267981 */ /* 0x004562000c1e1900 */
[----:B------:R-:W-:Y:S05]  /*0220*/  BRA `(.L_x_2) ;  /* 0x0000000000087947 */ /* 0x000fea0003800000 */
.L_x_3:
[----:B------:R-:W2:Y:S02]  /*0230*/  LDCU UR4, c[0x0][0x8a0] ;  /* 0x00011400ff0477ac */ /* 0x000ea40008000800 */
[----:B--2---:R-:W-:Y:S02]  /*0240*/  MOV R38, UR4 ;  /* 0x0000000400267c02 */ /* 0x004fe40008000f00 */
.L_x_2:
[----:B------:R-:W-:Y:S01]  /*0250*/  IMAD.U32 R0, RZ, RZ, UR17 ;  /* 0x00000011ff007e24 */ /* 0x000fe2000f8e00ff */
[----:B------:R-:W-:Y:S04]  /*0260*/  BSSY.RECONVERGENT B0, `(.L_x_4) ;  /* 0x000000c000007945 */ /* 0x000fe80003800200 */
[C---:B------:R-:W-:Y:S02]  /*0270*/  ISETP.NE.OR P1, PT, R0.reuse, 0x1, !P3 ;  /* 0x000000010000780c */ /* 0x040fe40005f25670 */
[----:B------:R-:W-:-:S11]  /*0280*/  ISETP.NE.OR P0, PT, R0, 0x3, !P3 ;  /* 0x000000030000780c */ /* 0x000fd60005f05670 */
[----:B------:R-:W-:Y:S05]  /*0290*/  @P1 BRA `(.L_x_5) ;  /* 0x0000000000201947 */ /* 0x000fea0003800000 */
[----:B------:R-:W3:Y:S02]  /*02a0*/  LDCU.64 UR4, c[0x0][0x348] ;  /* 0x00006900ff0477ac */ /* 0x000ee40008000a00 */
[----:B---3--:R-:W-:Y:S02]  /*02b0*/  UIADD3 UR6, UP1, UPT, UR4, 0x80, URZ ;  /* 0x0000008004067890 */ /* 0x008fe4000ff3e0ff */
[----:B------:R-:W-:Y:S02]  /*02c0*/  UIADD3 UR4, UP0, UPT, UR4, 0x180, URZ ;  /* 0x0000018004047890 */ /* 0x000fe4000ff1e0ff */
[----:B------:R-:W-:Y:S02]  /*02d0*/  UIADD3.X UR7, UPT, UPT, URZ, UR5, URZ, UP1, !UPT ;  /* 0x00000005ff077290 */ /* 0x000fe40008ffe4ff */
[----:B------:R-:W-:-:S07]  /*02e0*/  UIADD3.X UR5, UPT, UPT, URZ, UR5, URZ, UP0, !UPT ;  /* 0x00000005ff057290 */ /* 0x000fce00087fe4ff */
[----:B------:R3:W-:Y:S02]  /*02f0*/  UTMACCTL.PF [UR6] ;  /* 0x00000000060079b9 */ /* 0x0007e40008040000 */
[----:B------:R3:W-:Y:S02]  /*0300*/  UTMACCTL.PF [UR4] ;  /* 0x00000000040079b9 */ /* 0x0007e40008040000 */
[----:B---3--:R-:W-:Y:S01]  /*0310*/  NOP ;  /* 0x0000000000007918 */ /* 0x008fe20000000000 */
.L_x_5:
[----:B------:R-:W-:Y:S05]  /*0320*/  BSYNC.RECONVERGENT B0 ;  /* 0x0000000000007941 */ /* 0x000fea0003800200 */
.L_x_4:
[----:B------:R-:W-:Y:S04]  /*0330*/  BSSY.RECONVERGENT B0, `(.L_x_6) ;  /* 0x000000a000007945 */ /* 0x000fe80003800200 */
        /* <DEDUP_REMOVED lines=9> */
.L_x_7:
[----:B------:R-:W-:Y:S05]  /*03d0*/  BSYNC.RECONVERGENT B0 ;  /* 0x0000000000007941 */ /* 0x000fea0003800200 */
.L_x_6:
[----:B------:R-:W3:Y:S01]  /*03e0*/  LDCU.64 UR4, c[0x0][0x888] ;  /* 0x00011100ff0477ac */ /* 0x000ee20008000a00 */
[----:B------:R-:W-:Y:S02]  /*03f0*/  UISETP.EQ.U32.AND UP1, UPT, UR8, URZ, UPT ;  /* 0x000000ff0800728c */ /* 0x000fe4000bf22070 */
[----:B------:R-:W-:Y:S02]  /*0400*/  UPLOP3.LUT UP3, UPT, UPT, UPT, UPT, 0x80, 0x8 ;  /* 0x000000000008789c */ /* 0x000fe40003f6f070 */
[----:B---3--:R-:W-:-:S04]  /*0410*/  UISETP.NE.U32.AND UP0, UPT, UR4, URZ, UPT ;  /* 0x000000ff0400728c */ /* 0x008fc8000bf05070 */
[----:B------:R-:W-:-:S04]  /*0420*/  UISETP.NE.AND.EX UP0, UPT, UR5, URZ, UPT, UP0 ;  /* 0x000000ff0500728c */ /* 0x000fc8000bf05300 */
[----:B------:R-:W-:-:S04]  /*0430*/  UISETP.EQ.OR.EX UP2, UPT, UR9, URZ, !UP0, UP1 ;  /* 0x000000ff0900728c */ /* 0x000fc8000c742710 */
[----:B------:R-:W-:-:S06]  /*0440*/  UP2UR UR4, UPR, URZ, 0x4 ;  /* 0x00000004ff047883 */ /* 0x000fcc0008000000 */
[----:B------:R-:W-:Y:S01]  /*0450*/  MOV R86, UR4 ;  /* 0x0000000400567c02 */ /* 0x000fe20008000f00 */
[----:B------:R-:W-:Y:S06]  /*0460*/  BRA.U !UP2, `(.L_x_8) ;  /* 0x000000010a207547 */ /* 0x000fec000b800000 */
[----:B------:R-:W-:Y:S01]  /*0470*/  UISETP.NE.U32.AND UP1, UPT, UR8, URZ, UPT ;  /* 0x000000ff0800728c */ /* 0x000fe2000bf25070 */
[----:B-----5:R-:W-:Y:S01]  /*0480*/  FSETP.NEU.AND P0, PT, R41, RZ, PT ;  /* 0x000000ff2900720b */ /* 0x020fe20003f0d000 */
[----:B------:R-:W-:Y:S02]  /*0490*/  USEL UR4, URZ, 0xffffffff, UP0 ;  /* 0xffffffffff047887 */ /* 0x000fe40008000000 */
[----:B------:R-:W-:-:S10]  /*04a0*/  UISETP.NE.AND.EX UP1, UPT, UR9, URZ, UPT, UP1 ;  /* 0x000000ff0900728c */ /* 0x000fd4000bf25310 */
[----:B------:R-:W-:Y:S01]  /*04b0*/  VOTEU.ANY UP0, P0 ;  /* 0x0000000000ff7886 */ /* 0x000fe20000000100 */
[----:B------:R-:W-:-:S04]  /*04c0*/  @!UP1 USEL UR4, URZ, 0xffffffff, UP0 ;  /* 0xffffffffff049887 */ /* 0x000fc80008000000 */
[----:B------:R-:W-:-:S04]  /*04d0*/  ULOP3.LUT UR4, UR4, 0x1, URZ, 0xc0, !UPT ;  /* 0x0000000104047892 */ /* 0x000fc8000f8ec0ff */
[----:B------:R-:W-:-:S11]  /*04e0*/  UISETP.NE.U32.AND UP3, UPT, UR4, 0x1, UPT ;  /* 0x000000010400788c */ /* 0x000fd6000bf65070 */
.L_x_8:
[----:B-1----:R-:W1:Y:S01]  /*04f0*/  SHFL.IDX PT, R2, R85, RZ, 0x1f ;  /* 0x00001fff55027589 */ /* 0x002e6200000e0000 */
[----:B------:R-:W-:-:S04]  /*0500*/  UISETP.NE.AND UP0, UPT, UR17, 0x2, UPT ;  /* 0x000000021100788c */ /* 0x000fc8000bf05270 */
[----:B------:R-:W-:Y:S01]  /*0510*/  USEL UR38, URZ, 0x1, UP0 ;  /* 0x00000001ff267887 */ /* 0x000fe20008000000 */
[----:B-1----:R-:W-:-:S13]  /*0520*/  ISETP.NE.AND P0, PT, R2, RZ, PT ;  /* 0x000000ff0200720c */ /* 0x002fda0003f05270 */
[----:B------:R-:W-:Y:S05]  /*0530*/  @P0 BRA `(.L_x_9) ;  /* 0x0000000400540947 */ /* 0x000fea0003800000 */
[----:B------:R-:W-:Y:S01]  /*0540*/  ELECT P0, URZ, PT ;  /* 0x0000000000ff782f */ /* 0x000fe20003800000 */
[----:B------:R-:W-:-:S12]  /*0550*/  BSSY.RECONVERGENT B0, `(.L_x_9) ;  /* 0x0000053000007945 */ /* 0x000fd80003800200 */
[----:B------:R-:W-:Y:S05]  /*0560*/  @!P0 BRA `(.L_x_10) ;  /* 0x0000000400448947 */ /* 0x000fea0003800000 */
[----:B------:R-:W1:Y:S01]  /*0570*/  S2UR UR4, SR_CgaCtaId ;  /* 0x00000000000479c3 */ /* 0x000e620000008800 */
[----:B------:R-:W-:Y:S01]  /*0580*/  UMOV UR5, 0x400 ;  /* 0x0000040000057882 */ /* 0x000fe20000000000 */
[----:B------:R-:W-:Y:S01]  /*0590*/  UMOV UR8, 0x1 ;  /* 0x0000000100087882 */ /* 0x000fe20000000000 */
[----:B------:R-:W-:Y:S01]  /*05a0*/  UMOV UR6, 0x2 ;  /* 0x0000000200067882 */ /* 0x000fe20000000000 */
[----:B------:R-:W-:-:S04]  /*05b0*/  UIADD3 UR8, UPT, UPT, -UR8, 0x100000, URZ ;  /* 0x0010000008087890 */ /* 0x000fc8000fffe1ff */
[----:B------:R-:W-:Y:S02]  /*05c0*/  USHF.L.U32 UR9, UR8, 0xb, URZ ;  /* 0x0000000b08097899 */ /* 0x000fe400080006ff */
[----:B------:R-:W-:Y:S02]  /*05d0*/  USHF.L.U32 UR8, UR8, 0x1, URZ ;  /* 0x0000000108087899 */ /* 0x000fe400080006ff */
[----:B------:R-:W-:-:S04]  /*05e0*/  UIADD3 UR6, UPT, UPT, -UR6, 0x100000, URZ ;  /* 0x0010000006067890 */ /* 0x000fc8000fffe1ff */
[----:B------:R-:W-:Y:S02]  /*05f0*/  USHF.L.U32 UR7, UR6, 0xb, URZ ;  /* 0x0000000b06077899 */ /* 0x000fe400080006ff */
[----:B------:R-:W-:Y:S02]  /*0600*/  USHF.L.U32 UR6, UR6, 0x1, URZ ;  /* 0x0000000106067899 */ /* 0x000fe400080006ff */
[----:B-1----:R-:W-:Y:S01]  /*0610*/  ULEA UR4, UR4, UR5, 0x18 ;  /* 0x0000000504047291 */ /* 0x002fe2000f8ec0ff */
[----:B------:R-:W1:Y:S11]  /*0620*/  FENCE.VIEW.ASYNC.S ;  /* 0x00000000000073c6 */ /* 0x000e760000000000 */
[----:B-1----:R1:W3:Y:S01]  /*0630*/  SYNCS.EXCH.64 URZ, [UR4], UR8 ;  /* 0x0000000804ff75b2 */ /* 0x0022e20008000100 */
[----:B------:R1:W4:Y:S01]  /*0640*/  SYNCS.EXCH.64 URZ, [UR4+0x110], UR6 ;  /* 0x0001100604ff75b2 */ /* 0x0003220008000100 */
[----:B------:R1:W1:Y:S01]  /*0650*/  SYNCS.EXCH.64 URZ, [UR4+0x8], UR8 ;  /* 0x0000080804ff75b2 */ /* 0x0002620008000100 */
        /* <DEDUP_REMOVED lines=65> */
[----:B---34-:R-:W-:Y:S01]  /*0a70*/  NOP ;  /* 0x0000000000007918 */ /* 0x018fe20000000000 */
.L_x_10:
[----:B-1----:R-:W-:Y:S05]  /*0a80*/  BSYNC.RECONVERGENT B0 ;  /* 0x0000000000007941 */ /* 0x002fea0003800200 */
.L_x_9:
[----:B------:R-:W1:Y:S01]  /*0a90*/  SHFL.IDX PT, R2, R85, RZ, 0x1f ;  /* 0x00001fff55027589 */ /* 0x000e6200000e0000 */
[----:B------:R-:W-:Y:S01]  /*0aa0*/  NOP ;  /* 0x0000000000007918 */ /* 0x000fe20000000000 */
[----:B-1----:R-:W-:-:S13]  /*0ab0*/  ISETP.NE.AND P0, PT, R2, 0x1, PT ;  /* 0x000000010200780c */ /* 0x002fda0003f05270 */
[----:B------:R-:W-:Y:S05]  /*0ac0*/  @P0 BRA `(.L_x_11) ;  /* 0x0000000000480947 */ /* 0x000fea0003800000 */
        /* <DEDUP_REMOVED lines=9> */
[----:B------:R-:W-:Y:S01]  /*0b60*/  USHF.L.U32 UR6, UR6, 0x1, URZ ;  /* 0x0000000106067899 */ /* 0x000fe200080006ff */
[----:B------:R-:W-:Y:S01]  /*0b70*/  ELECT P0, URZ, PT ;  /* 0x0000000000ff782f */ /* 0x000fe20003800000 */
[----:B-1----:R-:W-:Y:S01]  /*0b80*/  ULEA UR4, UR4, UR5, 0x18 ;  /* 0x0000000504047291 */ /* 0x002fe2000f8ec0ff */
[----:B------:R-:W1:Y:S11]  /*0b90*/  FENCE.VIEW.ASYNC.S ;  /* 0x00000000000073c6 */ /* 0x000e760000000000 */
[----:B-1----:R1:W3:Y:S01]  /*0ba0*/  SYNCS.EXCH.64 URZ, [UR4+0x220], UR8 ;  /* 0x0002200804ff75b2 */ /* 0x0022e20008000100 */
[----:B------:R1:W4:Y:S01]  /*0bb0*/  SYNCS.EXCH.64 URZ, [UR4+0x230], UR6 ;  /* 0x0002300604ff75b2 */ /* 0x0003220008000100 */
[----:B------:R1:W1:Y:S01]  /*0bc0*/  SYNCS.EXCH.64 URZ, [UR4+0x228], UR8 ;  /* 0x0002280804ff75b2 */ /* 0x0002620008000100 */
[----:B------:R1:W1:Y:S01]  /*0bd0*/  SYNCS.EXCH.64 URZ, [UR4+0x238], UR6 ;  /* 0x0002380604ff75b2 */ /* 0x0002620008000100 */
[----:B------:R-:W-:Y:S01]  /*0be0*/  NOP ;  /* 0x0000000000007918 */ /* 0x000fe20000000000 */
.L_x_11:
[----:B------:R-:W2:Y:S01]  /*0bf0*/  SHFL.IDX PT, R2, R85, RZ, 0x1f ;  /* 0x00001fff55027589 */ /* 0x000ea200000e0000 */
[----:B------:R-:W-:Y:S01]  /*0c00*/  NOP ;  /* 0x0000000000007918 */ /* 0x000fe20000000000 */
[----:B--2---:R-:W-:-:S13]  /*0c10*/  ISETP.NE.AND P0, PT, R2, 0x3, PT ;  /* 0x000000030200780c */ /* 0x004fda0003f05270 */
[----:B------:R-:W-:Y:S05]  /*0c20*/  @P0 BRA `(.L_x_12) ;  /* 0x0000000000300947 */ /* 0x000fea0003800000 */
[----:B-1----:R-:W1:Y:S01]  /*0c30*/  S2UR UR6, SR_CgaCtaId ;  /* 0x00000000000679c3 */ /* 0x002e620000008800 */
[----:B------:R-:W-:Y:S01]  /*0c40*/  UMOV UR4, 0x400 ;  /* 0x0000040000047882 */ /* 0x000fe20000000000 */
[----:B------:R-:W-:Y:S01]  /*0c50*/  UMOV UR5, 0x20 ;  /* 0x0000002000057882 */ /* 0x000fe20000000000 */
[----:B------:R-:W-:Y:S01]  /*0c60*/  ELECT P0, URZ, PT ;  /* 0x0000000000ff782f */ /* 0x000fe20003800000 */
[----:B-1----:R-:W-:Y:S02]  /*0c70*/  ULEA UR6, UR6, UR4, 0x18 ;  /* 0x0000000406067291 */ /* 0x002fe4000f8ec0ff */
[----:B------:R-:W-:-:S04]  /*0c80*/  UIADD3 UR4, UPT, UPT, -UR5, 0x100000, URZ ;  /* 0x0010000005047890 */ /* 0x000fc8000fffe1ff */
[----:B------:R-:W-:Y:S02]  /*0c90*/  USHF.L.U32 UR5, UR4, 0xb, URZ ;  /* 0x0000000b04057899 */ /* 0x000fe400080006ff */
[----:B------:R-:W-:Y:S01]  /*0ca0*/  USHF.L.U32 UR4, UR4, 0x1, URZ ;  /* 0x0000000104047899 */ /* 0x000fe200080006ff */
[----:B------:R-:W1:Y:S11]  /*0cb0*/  FENCE.VIEW.ASYNC.S ;  /* 0x00000000000073c6 */ /* 0x000e760000000000 */
[----:B-1----:R2:W1:Y:S01]  /*0cc0*/  SYNCS.EXCH.64 URZ, [UR6+0x240], UR4 ;  /* 0x0002400406ff75b2 */ /* 0x0024620008000100 */
[----:B------:R2:W1:Y:S02]  /*0cd0*/  SYNCS.EXCH.64 URZ, [UR6+0x248], UR4 ;  /* 0x0002480406ff75b2 */ /* 0x0004640008000100 */
[----:B--2---:R-:W-:Y:S01]  /*0ce0*/  NOP ;  /* 0x0000000000007918 */ /* 0x004fe20000000000 */
.L_x_12:
[----:B------:R-:W2:Y:S01]  /*0cf0*/  SHFL.IDX PT, R2, R85, RZ, 0x1f ;  /* 0x00001fff55027589 */ /* 0x000ea200000e0000 */
[----:B------:R-:W-:Y:S01]  /*0d00*/  NOP ;  /* 0x0000000000007918 */ /* 0x000fe20000000000 */
[----:B--2---:R-:W-:-:S13]  /*0d10*/  ISETP.NE.AND P0, PT, R2, 0x4, PT ;  /* 0x000000040200780c */ /* 0x004fda0003f05270 */
[----:B------:R-:W-:Y:S05]  /*0d20*/  @P0 BRA `(.L_x_13) ;  /* 0x00000000004c0947 */ /* 0x000fea0003800000 */
[----:B-1----:R-:W1:Y:S01]  /*0d30*/  S2UR UR6, SR_CgaCtaId ;  /* 0x00000000000679c3 */ /* 0x002e620000008800 */
[----:B------:R-:W-:Y:S01]  /*0d40*/  UMOV UR4, 0x1e0 ;  /* 0x000001e000047882 */ /* 0x000fe20000000000 */
[----:B------:R-:W-:Y:S01]  /*0d50*/  UMOV UR5, 0x400 ;  /* 0x0000040000057882 */ /* 0x000fe20000000000 */
[----:B------:R-:W-:Y:S01]  /*0d60*/  USEL UR4, UR4, 0x1a0, UP3 ;  /* 0x000001a004047887 */ /* 0x000fe20009800000 */
[----:B------:R-:W-:Y:S01]  /*0d70*/  UMOV UR8, 0x1 ;  /* 0x0000000100087882 */ /* 0x000fe20000000000 */
[----:B------:R-:W-:Y:S01]  /*0d80*/  ELECT P0, URZ, PT ;  /* 0x0000000000ff782f */ /* 0x000fe20003800000 */
[----:B------:R-:W-:-:S04]  /*0d90*/  UIADD3 UR8, UPT, UPT, -UR8, 0x100000, URZ ;  /* 0x0010000008087890 */ /* 0x000fc8000fffe1ff */
[----:B------:R-:W-:Y:S02]  /*0da0*/  USHF.L.U32 UR9, UR8, 0xb, URZ ;  /* 0x0000000b08097899 */ /* 0x000fe400080006ff */
[----:B------:R-:W-:Y:S02]  /*0db0*/  USHF.L.U32 UR8, UR8, 0x1, URZ ;  /* 0x0000000108087899 */ /* 0x000fe400080006ff */
[----:B-1----:R-:W-:Y:S02]  /*0dc0*/  ULEA UR6, UR6, UR5, 0x18 ;  /* 0x0000000506067291 */ /* 0x002fe4000f8ec0ff */
[----:B------:R-:W-:-:S04]  /*0dd0*/  UIADD3 UR4, UPT, UPT, -UR4, 0x100000, URZ ;  /* 0x0010000004047890 */ /* 0x000fc8000fffe1ff */
[----:B------:R-:W-:Y:S02]  /*0de0*/  USHF.L.U32 UR5, UR4, 0xb, URZ ;  /* 0x0000000b04057899 */ /* 0x000fe400080006ff */
[----:B------:R-:W-:Y:S01]  /*0df0*/  USHF.L.U32 UR4, UR4, 0x1, URZ ;  /* 0x0000000104047899 */ /* 0x000fe200080006ff */
[----:B------:R-:W1:Y:S03]  /*0e00*/  FENCE.VIEW.ASYNC.S ;  /* 0x00000000000073c6 */ /* 0x000e660000000000 */
[----:B-1----:R2:W1:Y:S08]  /*0e10*/  SYNCS.EXCH.64 URZ, [UR6+0x250], UR8 ;  /* 0x0002500806ff75b2 */ /* 0x0024700008000100 */
[----:B------:R2:W1:Y:S01]  /*0e20*/  SYNCS.EXCH.64 URZ, [UR6+0x260], UR4 ;  /* 0x0002600406ff75b2 */ /* 0x0004620008000100 */
[----:B------:R2:W1:Y:S01]  /*0e30*/  SYNCS.EXCH.64 URZ, [UR6+0x258], UR8 ;  /* 0x0002580806ff75b2 */ /* 0x0004620008000100 */
[----:B------:R2:W1:Y:S02]  /*0e40*/  SYNCS.EXCH.64 URZ, [UR6+0x268], UR4 ;  /* 0x0002680406ff75b2 */ /* 0x0004640008000100 */
[----:B--2---:R-:W-:Y:S01]  /*0e50*/  NOP ;  /* 0x0000000000007918 */ /* 0x004fe20000000000 */
.L_x_13:
[----:B------:R-:W2:Y:S01]  /*0e60*/  SHFL.IDX PT, R2, R85, RZ, 0x1f ;  /* 0x00001fff55027589 */ /* 0x000ea200000e0000 */
[----:B------:R-:W-:Y:S01]  /*0e70*/  NOP ;  /* 0x0000000000007918 */ /* 0x000fe20000000000 */
[----:B--2---:R-:W-:-:S13]  /*0e80*/  ISETP.NE.AND P0, PT, R2, 0x5, PT ;  /* 0x000000050200780c */ /* 0x004fda0003f05270 */
[----:B------:R-:W-:Y:S05]  /*0e90*/  @P0 BRA `(.L_x_14) ;  /* 0x0000000000580947 */ /* 0x000fea0003800000 */
[----:B-1----:R-:W1:Y:S01]  /*0ea0*/  S2UR UR4, SR_CgaCtaId ;  /* 0x00000000000479c3 */ /* 0x002e620000008800 */
        /* <DEDUP_REMOVED lines=12> */
[----:B-1----:R2:W1:Y:S01]  /*0f70*/  SYNCS.EXCH.64 URZ, [UR4+0x270], UR8 ;  /* 0x0002700804ff75b2 */ /* 0x0024620008000100 */
[----:B------:R2:W1:Y:S01]  /*0f80*/  SYNCS.EXCH.64 URZ, [UR4+0x290], UR6 ;  /* 0x0002900604ff75b2 */ /* 0x0004620008000100 */
[----:B------:R2:W1:Y:S01]  /*0f90*/  SYNCS.EXCH.64 URZ, [UR4+0x278], UR8 ;  /* 0x0002780804ff75b2 */ /* 0x0004620008000100 */
[----:B------:R2:W1:Y:S01]  /*0fa0*/  SYNCS.EXCH.64 URZ, [UR4+0x298], UR6 ;  /* 0x0002980604ff75b2 */ /* 0x0004620008000100 */
[----:B------:R2:W1:Y:S01]  /*0fb0*/  SYNCS.EXCH.64 URZ, [UR4+0x280], UR8 ;  /* 0x0002800804ff75b2 */ /* 0x0004620008000100 */
[----:B------:R2:W1:Y:S01]  /*0fc0*/  SYNCS.EXCH.64 URZ, [UR4+0x2a0], UR6 ;  /* 0x0002a00604ff75b2 */ /* 0x0004620008000100 */
[----:B------:R2:W1:Y:S01]  /*0fd0*/  SYNCS.EXCH.64 URZ, [UR4+0x288], UR8 ;  /* 0x0002880804ff75b2 */ /* 0x0004620008000100 */
[----:B------:R2:W1:Y:S02]  /*0fe0*/  SYNCS.EXCH.64 URZ, [UR4+0x2a8], UR6 ;  /* 0x0002a80604ff75b2 */ /* 0x0004640008000100 */
[----:B--2---:R-:W-:Y:S01]  /*0ff0*/  NOP ;  /* 0x0000000000007918 */ /* 0x004fe20000000000 */
.L_x_14:
[----:B------:R-:W2:Y:S01]  /*1000*/  SHFL.IDX PT, R2, R85, RZ, 0x1f ;  /* 0x00001fff55027589 */ /* 0x000ea200000e0000 */
[----:B------:R-:W-:Y:S01]  /*1010*/  NOP ;  /* 0x0000000000007918 */ /* 0x000fe20000000000 */
[----:B--2---:R-:W-:-:S13]  /*1020*/  ISETP.NE.AND P0, PT, R2, 0x3, PT ;  /* 0x000000030200780c */ /* 0x004fda0003f05270 */
[----:B------:R-:W-:Y:S05]  /*1030*/  @P0 BRA `(.L_x_15) ;  /* 0x0000000000380947 */ /* 0x000fea0003800000 */
[----:B------:R-:W2:Y:S01]  /*1040*/  S2UR UR5, SR_CgaCtaId ;  /* 0x00000000000579c3 */ /* 0x000ea20000008800 */
[----:B-1----:R-:W-:Y:S01]  /*1050*/  UMOV UR4, 0x400 ;  /* 0x0000040000047882 */ /* 0x002fe20000000000 */
[----:B------:R-:W-:Y:S01]  /*1060*/  UMOV UR6, 0x20 ;  /* 0x0000002000067882 */ /* 0x000fe20000000000 */
[----:B------:R-:W-:Y:S01]  /*1070*/  ELECT P0, URZ, PT ;  /* 0x0000000000ff782f */ /* 0x000fe20003800000 */
[----:B------:R-:W-:-:S04]  /*1080*/  UIADD3 UR6, UPT, UPT, -UR6, 0x100000, URZ ;  /* 0x0010000006067890 */ /* 0x000fc8000fffe1ff */
[----:B------:R-:W-:Y:S02]  /*1090*/  USHF.L.U32 UR7, UR6, 0xb, URZ ;  /* 0x0000000b06077899 */ /* 0x000fe400080006ff */
[----:B------:R-:W-:Y:S02]  /*10a0*/  USHF.L.U32 UR6, UR6, 0x1, URZ ;  /* 0x0000000106067899 */ /* 0x000fe400080006ff */
[----:B--2---:R-:W-:Y:S01]  /*10b0*/  ULEA UR4, UR5, UR4, 0x18 ;  /* 0x0000000405047291 */ /* 0x004fe2000f8ec0ff */
[----:B------:R-:W1:Y:S11]  /*10c0*/  FENCE.VIEW.ASYNC.S ;  /* 0x00000000000073c6 */ /* 0x000e760000000000 */
[----:B-1----:R2:W1:Y:S01]  /*10d0*/  SYNCS.EXCH.64 URZ, [UR4+0x2b0], UR6 ;  /* 0x0002b00604ff75b2 */ /* 0x0024620008000100 */
[----:B------:R2:W1:Y:S01]  /*10e0*/  SYNCS.EXCH.64 URZ, [UR4+0x2c0], UR6 ;  /* 0x0002c00604ff75b2 */ /* 0x0004620008000100 */
[----:B------:R2:W1:Y:S01]  /*10f0*/  SYNCS.EXCH.64 URZ, [UR4+0x2b8], UR6 ;  /* 0x0002b80604ff75b2 */ /* 0x0004620008000100 */
[----:B------:R2:W1:Y:S02]  /*1100*/  SYNCS.EXCH.64 URZ, [UR4+0x2c8], UR6 ;  /* 0x0002c80604ff75b2 */ /* 0x0004640008000100 */
[----:B--2---:R-:W-:Y:S01]  /*1110*/  NOP ;  /* 0x0000000000007918 */ /* 0x004fe20000000000 */
.L_x_15:
[----:B-1----:R-:W1:Y:S01]  /*1120*/  LDCU UR4, c[0x0][0x36c] ;  /* 0x00006d80ff0477ac */ /* 0x002e620008000800 */
[----:B------:R-:W-:Y:S01]  /*1130*/  ISETP.NE.OR P3, PT, R0, 0x2, !P3 ;  /* 0x000000020000780c */ /* 0x000fe20005f65670 */
[----:B------:R-:W-:Y:S01]  /*1140*/  NOP ;  /* 0x0000000000007918 */ /* 0x000fe20000000000 */
[----:B------:R-:W-:Y:S01]  /*1150*/  LOP3.LUT R0, R93, 0x1f, RZ, 0xc0, !PT ;  /* 0x0000001f5d007812 */ /* 0x000fe200078ec0ff */
[----:B------:R-:W-:Y:S02]  /*1160*/  UISETP.NE.AND UP4, UPT, UR17, URZ, UPT ;  /* 0x000000ff1100728c */ /* 0x000fe4000bf85270 */
[----:B-1----:R-:W-:-:S09]  /*1170*/  UISETP.EQ.U32.AND UP5, UPT, UR4, 0x1, UPT ;  /* 0x000000010400788c */ /* 0x002fd2000bfa2070 */
[----:B------:R-:W-:Y:S05]  /*1180*/  BRA.U !UP5, `(.L_x_16) ;  /* 0x000000010d087547 */ /* 0x000fea000b800000 */
[----:B---34-:R-:W-:Y:S01]  /*1190*/  UCGABAR_ARV ;  /* 0x00000000000079c7 */ /* 0x018fe20008000000 */
[----:B------:R-:W-:Y:S05]  /*11a0*/  BRA `(.L_x_17) ;  /* 0x0000000000047947 */ /* 0x000fea0003800000 */
.L_x_16:
[----:B---34-:R-:W-:Y:S01]  /*11b0*/  NOP ;  /* 0x0000000000007918 */ /* 0x018fe20000000000 */
.L_x_17:
[----:B------:R-:W1:Y:S01]  /*11c0*/  S2UR UR7, SR_CTAID.X ;  /* 0x00000000000779c3 */ /* 0x000e620000002500 */
[----:B------:R-:W-:-:S05]  /*11d0*/  CS2R.32 R3, SR_CgaSize ;  /* 0x0000000000037805 */ /* 0x000fca0000008a00 */
[----:B------:R-:W-:-:S05]  /*11e0*/  IMAD R3, R3, -0xa0, RZ ;  /* 0xffffff6003037824 */ /* 0x000fca00078e02ff */
[----:B------:R-:W-:-:S14]  /*11f0*/  R2UR UR5, R3 ;  /* 0x00000000030572ca */ /* 0x000fdc00000e0000 */
[----:B------:R-:W2:Y:S01]  /*1200*/  LDCU UR5, c[0x0][UR5+0x2b0] ;  /* 0x00005600050577ac */ /* 0x000ea20008000800 */
[----:B------:R-:W-:-:S05]  /*1210*/  CS2R.32 R3, SR_CgaSize ;  /* 0x0000000000037805 */ /* 0x000fca0000008a00 */
[----:B------:R-:W-:-:S05]  /*1220*/  IMAD R3, R3, -0xa0, RZ ;  /* 0xffffff6003037824 */ /* 0x000fca00078e02ff */
[----:B------:R-:W-:-:S14]  /*1230*/  R2UR UR4, R3 ;  /* 0x00000000030472ca */ /* 0x000fdc00000e0000 */
[----:B------:R-:W3:Y:S01]  /*1240*/  LDCU UR4, c[0x0][UR4+0x2b4] ;  /* 0x00005680040477ac */ /* 0x000ee20008000800 */
[----:B------:R-:W4:Y:S01]  /*1250*/  S2UR UR8, SR_CTAID.Y ;  /* 0x00000000000879c3 */ /* 0x000f220000002600 */
[----:B------:R-:W3:Y:S01]  /*1260*/  LDCU UR21, c[0x0][0xb24] ;  /* 0x00016480ff1577ac */ /* 0x000ee20008000800 */
[----:B------:R-:W-:-:S05]  /*1270*/  CS2R.32 R3, SR_CgaSize ;  /* 0x0000000000037805 */ /* 0x000fca0000008a00 */
[----:B------:R-:W-:-:S05]  /*1280*/  IMAD R3, R3, -0xa0, RZ ;  /* 0xffffff6003037824 */ /* 0x000fca00078e02ff */
[----:B------:R-:W-:-:S14]  /*1290*/  R2UR UR62, R3 ;  /* 0x00000000033e72ca */ /* 0x000fdc00000e0000 */
[----:B------:R-:W4:Y:S01]  /*12a0*/  LDCU UR62, c[0x0][UR62+0x2a0] ;  /* 0x000054003e3e77ac */ /* 0x000f220008000800 */
[----:B------:R-:W4:Y:S01]  /*12b0*/  S2UR UR9, SR_CgaCtaId ;  /* 0x00000000000979c3 */ /* 0x000f220000008800 */
[----:B------:R-:W-:-:S05]  /*12c0*/  CS2R.32 R3, SR_CgaSize ;  /* 0x0000000000037805 */ /* 0x000fca0000008a00 */
[----:B------:R-:W-:-:S05]  /*12d0*/  IMAD R3, R3, -0xa0, RZ ;  /* 0xffffff6003037824 */ /* 0x000fca00078e02ff */
[----:B------:R-:W-:-:S14]  /*12e0*/  R2UR UR59, R3 ;  /* 0x00000000033b72ca */ /* 0x000fdc00000e0000 */
[----:B------:R-:W4:Y:S01]  /*12f0*/  LDCU UR59, c[0x0][UR59+0x2a4] ;  /* 0x000054803b3b77ac */ /* 0x000f220008000800 */
[----:B------:R-:W4:Y:S01]  /*1300*/  LDCU UR42, c[0x0][0xb24] ;  /* 0x00016480ff2a77ac */ /* 0x000f220008000800 */
[----:B-1----:R-:W-:Y:S01]  /*1310*/  I2FP.F32.U32 R3, UR7 ;  /* 0x0000000700037c45 */ /* 0x002fe20008201000 */
[----:B------:R-:W1:Y:S01]  /*1320*/  S2UR UR36, SR_CTAID.Z ;  /* 0x00000000002479c3 */ /* 0x000e620000002700 */
[----:B------:R-:W1:Y:S03]  /*1330*/  LDCU UR27, c[0x0][0xb30] ;  /* 0x00016600ff1b77ac */ /* 0x000e660008000800 */
[----:B--2---:R-:W-:Y:S01]  /*1340*/  FMUL R3, R3, UR5 ;  /* 0x0000000503037c20 */ /* 0x004fe20008400000 */
[----:B---3--:R-:W-:Y:S01]  /*1350*/  UISETP.GE.AND UP2, UPT, UR21, 0x1, UPT ;  /* 0x000000011500788c */ /* 0x008fe2000bf46270 */
[----:B----4-:R-:W-:Y:S01]  /*1360*/  I2FP.F32.U32 R2, UR8 ;  /* 0x0000000800027c45 */ /* 0x010fe20008201000 */
[----:B------:R-:W-:Y:S01]  /*1370*/  UMOV UR16, UR7 ;  /* 0x0000000700107c82 */ /* 0x000fe20008000000 */
[----:B------:R-:W-:-:S02]  /*1380*/  UMOV UR20, UR8 ;  /* 0x0000000800147c82 */ /* 0x000fc40008000000 */
[----:B------:R-:W2:Y:S01]  /*1390*/  F2I.U32.TRUNC.NTZ R3, R3 ;  /* 0x0000000300037305 */ /* 0x000ea2000020f000 */
[----:B------:R-:W-:Y:S01]  /*13a0*/  FMUL R2, R2, UR4 ;  /* 0x0000000402027c20 */ /* 0x000fe20008400000 */
[----:B------:R-:W-:-:S06]  /*13b0*/  USHF.L.U32 UR28, UR9, 0xa, URZ ;  /* 0x0000000a091c7899 */ /* 0x000fcc00080006ff */
[----:B------:R-:W3:Y:S01]  /*13c0*/  F2I.U32.TRUNC.NTZ R2, R2 ;  /* 0x0000000200027305 */ /* 0x000ee2000020f000 */
[----:B--2---:R-:W-:Y:S02]  /*13d0*/  R2UR UR4, R3 ;  /* 0x00000000030472ca */ /* 0x004fe400000e0000 */
[----:B---3--:R-:W-:Y:S02]  /*13e0*/  R2UR UR6, R2 ;  /* 0x00000000020672ca */ /* 0x008fe400000e0000 */
[----:B------:R-:W-:-:S09]  /*13f0*/  PRMT R2, RZ, 0x7610, R2 ;  /* 0x00007610ff027816 */ /* 0x000fd20000000002 */
[----:B------:R-:W-:-:S04]  /*1400*/  UIADD3 UR5, UPT, UPT, -UR4, URZ, URZ ;  /* 0x000000ff04057290 */ /* 0x000fc8000fffe1ff */
[----:B------:R-:W-:Y:S02]  /*1410*/  UIMAD UR62, UR62, UR5, UR7 ;  /* 0x000000053e3e72a4 */ /* 0x000fe4000f8e0207 */
[----:B------:R-:W-:-:S04]  /*1420*/  UIADD3 UR4, UPT, UPT, -UR6, URZ, URZ ;  /* 0x000000ff06047290 */ /* 0x000fc8000fffe1ff */
[----:B------:R-:W-:Y:S01]  /*1430*/  UIMAD UR59, UR59, UR4, UR8 ;  /* 0x000000043b3b72a4 */ /* 0x000fe2000f8e0208 */
[----:B-1----:R-:W-:Y:S11]  /*1440*/  BRA.U UP4, `(.L_x_18) ;  /* 0x0000000104247547 */ /* 0x002ff6000b800000 */
[----:B------:R-:W-:Y:S02]  /*1450*/  UISETP.NE.AND UP0, UPT, UR59, URZ, UPT ;  /* 0x000000ff3b00728c */ /* 0x000fe4000bf05270 */
[----:B------:R-:W-:Y:S02]  /*1460*/  UISETP.NE.AND UP1, UPT, UR59, 0x1, UPT ;  /* 0x000000013b00788c */ /* 0x000fe4000bf25270 */
[----:B------:R-:W-:Y:S02]  /*1470*/  UISETP.EQ.OR UP0, UPT, UR62, URZ, !UP0 ;  /* 0x000000ff3e00728c */ /* 0x000fe4000c702670 */
[----:B------:R-:W-:Y:S02]  /*1480*/  USEL UR4, URZ, 0x2, UP1 ;  /* 0x00000002ff047887 */ /* 0x000fe40008800000 */
[----:B------:R-:W-:Y:S02]  /*1490*/  USEL UR5, URZ, 0x1, !UP0 ;  /* 0x00000001ff057887 */ /* 0x000fe4000c000000 */
[----:B------:R-:W-:-:S04]  /*14a0*/  UISETP.NE.AND UP0, UPT, UR62, URZ, UPT ;  /* 0x000000ff3e00728c */ /* 0x000fc8000bf05270 */
[----:B------:R-:W-:-:S04]  /*14b0*/  USEL UR4, UR4, 0x2, UP0 ;  /* 0x0000000204047887 */ /* 0x000fc80008000000 */
[----:B------:R-:W-:-:S06]  /*14c0*/  UIADD3 UR4, UPT, UPT, UR5, UR4, URZ ;  /* 0x0000000405047290 */ /* 0x000fcc000fffe0ff */
[----:B------:R-:W-:Y:S02]  /*14d0*/  MOV R2, UR4 ;  /* 0x0000000400027c02 */ /* 0x000fe40008000f00 */
.L_x_18:
[----:B------:R-:W-:Y:S05]  /*14e0*/  BRA.U !UP2, `(.L_x_19) ;  /* 0x000000010ad47547 */ /* 0x000fea000b800000 */
[----:B------:R-:W1:Y:S01]  /*14f0*/  LDCU.128 UR12, c[0x0][0xb10] ;  /* 0x00016200ff0c77ac */ /* 0x000e620008000c00 */
[----:B------:R-:W2:Y:S01]  /*1500*/  LDCU UR6, c[0x0][0x370] ;  /* 0x00006e00ff0677ac */ /* 0x000ea20008000800 */
[----:B------:R-:W3:Y:S01]  /*1510*/  LDCU UR5, c[0x0][0x374] ;  /* 0x00006e80ff0577ac */ /* 0x000ee20008000800 */
[----:B------:R-:W4:Y:S01]  /*1520*/  LDCU UR26, c[0x0][0xb0c] ;  /* 0x00016180ff1a77ac */ /* 0x000f220008000800 */
[----:B------:R-:W4:Y:S01]  /*1530*/  LDCU UR4, c[0x0][0xb20] ;  /* 0x00016400ff0477ac */ /* 0x000f220008000800 */
[----:B------:R-:W4:Y:S01]  /*1540*/  LDCU.64 UR8, c[0x0][0xb28] ;  /* 0x00016500ff0877ac */ /* 0x000f220008000a00 */
[----:B-1----:R-:W-:Y:S02]  /*1550*/  UISETP.NE.AND UP0, UPT, UR14, 0x1, UPT ;  /* 0x000000010e00788c */ /* 0x002fe4000bf05270 */
[----:B---3--:R-:W-:Y:S02]  /*1560*/  UIMAD.WIDE.U32 UR10, UR5, UR15, URZ ;  /* 0x0000000f050a72a5 */ /* 0x008fe4000f8e00ff */
[----:B--2---:R-:W-:-:S02]  /*1570*/  UIMAD.WIDE.U32 UR22, UR6, UR12, URZ ;  /* 0x0000000c061672a5 */ /* 0x004fc4000f8e00ff */
[----:B----4-:R-:W-:Y:S02]  /*1580*/  UISETP.NE.AND UP1, UPT, UR26, 0x1, UPT ;  /* 0x000000011a00788c */ /* 0x010fe4000bf25270 */
[----:B------:R-:W-:Y:S01]  /*1590*/  UISETP.NE.AND UP2, UPT, UR21, 0x1, UPT ;  /* 0x000000011500788c */ /* 0x000fe2000bf45270 */
[----:B------:R-:W-:Y:S02]  /*15a0*/  UMOV UR10, UR11 ;  /* 0x0000000b000a7c82 */ /* 0x000fe40008000000 */
[----:B------:R-:W-:Y:S01]  /*15b0*/  UMOV UR22, UR23 ;  /* 0x0000001700167c82 */ /* 0x000fe20008000000 */
[----:B------:R-:W-:Y:S02]  /*15c0*/  @UP0 USHF.R.U32.HI UR5, URZ, UR4, UR10 ;  /* 0x00000004ff050299 */ /* 0x000fe4000801160a */
[----:B------:R-:W-:Y:S02]  /*15d0*/  UIMAD.WIDE.U32 UR24, UR20, UR15, URZ ;  /* 0x0000000f141872a5 */ /* 0x000fe4000f8e00ff */
[----:B------:R-:W-:-:S02]  /*15e0*/  UIMAD.WIDE.U32 UR10, UR5, UR8, URZ ;  /* 0x00000008050a72a5 */ /* 0x000fc4000f8e00ff */
[----:B------:R-:W-:Y:S02]  /*15f0*/  @UP1 USHF.R.U32.HI UR6, URZ, UR13, UR22 ;  /* 0x0000000dff061299 */ /* 0x000fe40008011616 */
[----:B------:R-:W-:Y:S02]  /*1600*/  UIMAD.WIDE.U32 UR18, UR16, UR12, URZ ;  /* 0x0000000c101272a5 */ /* 0x000fe4000f8e00ff */
[----:B------:R-:W-:Y:S01]  /*1610*/  UIMAD.WIDE.U32 UR22, UR6, UR8, URZ ;  /* 0x00000008061672a5 */ /* 0x000fe2000f8e00ff */
[----:B------:R-:W-:Y:S01]  /*1620*/  UMOV UR24, UR25 ;  /* 0x0000001900187c82 */ /* 0x000fe20008000000 */
[----:B------:R-:W-:Y:S01]  /*1630*/  UMOV UR10, UR11 ;  /* 0x0000000b000a7c82 */ /* 0x000fe20008000000 */
[----:B------:R-:W-:Y:S02]  /*1640*/  USHF.R.U32.HI UR24, URZ, UR4, UR24 ;  /* 0x00000004ff187299 */ /* 0x000fe40008011618 */
[----:B------:R-:W-:Y:S02]  /*1650*/  @UP2 USHF.R.U32.HI UR5, URZ, UR9, UR10 ;  /* 0x00000009ff052299 */ /* 0x000fe4000801160a */
[----:B------:R-:W-:Y:S01]  /*1660*/  UMOV UR7, UR23 ;  /* 0x0000001700077c82 */ /* 0x000fe20008000000 */
[----:B------:R-:W-:Y:S01]  /*1670*/  UMOV UR18, UR19 ;  /* 0x0000001300127c82 */ /* 0x000fe20008000000 */
[----:B------:R-:W-:-:S02]  /*1680*/  @UP2 USHF.R.U32.HI UR6, URZ, UR9, UR7 ;  /* 0x00000009ff062299 */ /* 0x000fc40008011607 */
[----:B------:R-:W-:Y:S02]  /*1690*/  USHF.R.U32.HI UR13, URZ, UR13, UR18 ;  /* 0x0000000dff0d7299 */ /* 0x000fe40008011612 */
[----:B------:R-:W-:Y:S02]  /*16a0*/  USEL UR4, UR20, UR24, !UP0 ;  /* 0x0000001814047287 */ /* 0x000fe4000c000000 */
[----:B------:R-:W-:Y:S02]  /*16b0*/  UIMAD UR7, UR5, UR21, URZ ;  /* 0x00000015050772a4 */ /* 0x000fe4000f8e02ff */
[----:B------:R-:W-:Y:S02]  /*16c0*/  USEL UR5, UR16, UR13, !UP1 ;  /* 0x0000000d10057287 */ /* 0x000fe4000c800000 */
[----:B------:R-:W-:Y:S02]  /*16d0*/  UIMAD UR12, UR6, UR21, URZ ;  /* 0x00000015060c72a4 */ /* 0x000fe4000f8e02ff */
[----:B------:R-:W-:-:S02]  /*16e0*/  UISETP.GE.AND UP0, UPT, UR4, UR7, UPT ;  /* 0x000000070400728c */ /* 0x000fc4000bf06270 */
[----:B------:R-:W-:Y:S02]  /*16f0*/  UIMAD.WIDE.U32 UR10, UR4, UR8, URZ ;  /* 0x00000008040a72a5 */ /* 0x000fe4000f8e00ff */
[----:B------:R-:W-:Y:S02]  /*1700*/  UISETP.GE.OR UP0, UPT, UR5, UR12, UP0 ;  /* 0x0000000c0500728c */ /* 0x000fe40008706670 */
[----:B------:R-:W-:Y:S02]  /*1710*/  UIMAD.WIDE.U32 UR12, UR5, UR8, URZ ;  /* 0x00000008050c72a5 */ /* 0x000fe4000f8e00ff */
[----:B------:R-:W-:Y:S01]  /*1720*/  UIADD3 UR10, UPT, UPT, -UR4, URZ, URZ ;  /* 0x000000ff040a7290 */ /* 0x000fe2000fffe1ff */
[----:B------:R-:W-:Y:S01]  /*1730*/  UMOV UR8, UR11 ;  /* 0x0000000b00087c82 */ /* 0x000fe20008000000 */
[----:B------:R-:W-:Y:S02]  /*1740*/  UIADD3 UR11, UPT, UPT, -UR5, URZ, URZ ;  /* 0x000000ff050b7290 */ /* 0x000fe4000fffe1ff */
[----:B------:R-:W-:-:S03]  /*1750*/  USHF.R.U32.HI UR8, URZ, UR9, UR8 ;  /* 0x00000009ff087299 */ /* 0x000fc60008011608 */
[----:B------:R-:W-:Y:S01]  /*1760*/  @!UP0 UMOV UR7, UR13 ;  /* 0x0000000d00078c82 */ /* 0x000fe20008000000 */
[----:B------:R-:W-:Y:S02]  /*1770*/  UIMAD UR20, UR14, UR10, UR20 ;  /* 0x0000000a0e1472a4 */ /* 0x000fe4000f8e0214 */
[----:B------:R-:W-:Y:S02]  /*1780*/  USEL UR8, UR4, UR8, !UP2 ;  /* 0x0000000804087287 */ /* 0x000fe4000d000000 */
[----:B------:R-:W-:Y:S02]  /*1790*/  @!UP0 USHF.R.U32.HI UR7, URZ, UR9, UR7 ;  /* 0x00000009ff078299 */ /* 0x000fe40008011607 */
[----:B------:R-:W-:Y:S02]  /*17a0*/  UIADD3 UR9, UPT, UPT, -UR8, URZ, URZ ;  /* 0x000000ff08097290 */ /* 0x000fe4000fffe1ff */
[----:B------:R-:W-:Y:S02]  /*17b0*/  @!UP0 USEL UR7, UR5, UR7, !UP2 ;  /* 0x0000000705078287 */ /* 0x000fe4000d000000 */
[----:B------:R-:W-:-:S02]  /*17c0*/  UIMAD UR9, UR21, UR9, UR4 ;  /* 0x00000009150972a4 */ /* 0x000fc4000f8e0204 */
[----:B------:R-:W-:Y:S02]  /*17d0*/  @!UP0 UIADD3 UR8, UPT, UPT, UR8, -UR7, URZ ;  /* 0x8000000708088290 */ /* 0x000fe4000fffe0ff */
[----:B------:R-:W-:Y:S02]  /*17e0*/  @!UP0 UIMAD UR6, UR9, UR6, UR7 ;  /* 0x00000006090682a4 */ /* 0x000fe4000f8e0207 */
[----:B------:R-:W-:Y:S02]  /*17f0*/  @!UP0 UIMAD UR4, UR8, UR21, UR5 ;  /* 0x00000015080482a4 */ /* 0x000fe4000f8e0205 */
[----:B------:R-:W-:Y:S02]  /*1800*/  UIMAD UR16, UR26, UR11, UR16 ;  /* 0x0000000b1a1072a4 */ /* 0x000fe4000f8e0210 */
[----:B------:R-:W-:Y:S01]  /*1810*/  UIMAD UR20, UR4, UR14, UR20 ;  /* 0x0000000e041472a4 */ /* 0x000fe2000f8e0214 */
[----:B------:R-:W-:Y:S02]  /*1820*/  @!UP0 UMOV UR5, UR6 ;  /* 0x0000000600058c82 */ /* 0x000fe40008000000 */
[----:B------:R-:W-:-:S12]  /*1830*/  UIMAD UR16, UR5, UR26, UR16 ;  /* 0x0000001a051072a4 */ /* 0x000fd8000f8e0210 */
.L_x_19:
[----:B------:R-:W-:Y:S02]  /*1840*/  UISETP.NE.AND UP1, UPT, UR27, 0x1, UPT ;  /* 0x000000011b00788c */ /* 0x000fe4000bf25270 */
[----:B------:R-:W-:Y:S02]  /*1850*/  UISETP.NE.AND UP0, UPT, UR17, 0x2, UPT ;  /* 0x000000021100788c */ /* 0x000fe4000bf05270 */
[----:B------:R-:W-:-:S05]  /*1860*/  ULOP3.LUT UR28, UR28, 0x400, URZ, 0xc0, !UPT ;  /* 0x000004001c1c7892 */ /* 0x000fca000f8ec0ff */
[----:B------:R-:W-:Y:S07]  /*1870*/  BRA.U UP1, `(.L_x_20) ;  /* 0x0000000101447547 */ /* 0x000fee000b800000 */
[----:B------:R-:W1:Y:S01]  /*1880*/  LDCU.128 UR8, c[0x0][0xb10] ;  /* 0x00016200ff0877ac */ /* 0x000e620008000c00 */
[----:B------:R-:W2:Y:S01]  /*1890*/  LDCU UR12, c[0x0][0xb0c] ;  /* 0x00016180ff0c77ac */ /* 0x000ea20008000800 */
[----:B------:R-:W3:Y:S01]  /*18a0*/  LDCU UR13, c[0x0][0xb20] ;  /* 0x00016400ff0d77ac */ /* 0x000ee20008000800 */
[----:B-1----:R-:W-:Y:S02]  /*18b0*/  UIMAD.WIDE.U32 UR6, UR16, UR8, URZ ;  /* 0x00000008100672a5 */ /* 0x002fe4000f8e00ff */
[----:B------:R-:W-:Y:S02]  /*18c0*/  UIMAD.WIDE.U32 UR4, UR20, UR11, URZ ;  /* 0x0000000b140472a5 */ /* 0x000fe4000f8e00ff */
[----:B--2---:R-:W-:Y:S02]  /*18d0*/  UISETP.NE.AND UP2, UPT, UR12, 0x1, UPT ;  /* 0x000000010c00788c */ /* 0x004fe4000bf45270 */
[----:B------:R-:W-:Y:S01]  /*18e0*/  UISETP.NE.AND UP1, UPT, UR10, 0x1, UPT ;  /* 0x000000010a00788c */ /* 0x000fe2000bf25270 */
[----:B------:R-:W-:-:S02]  /*18f0*/  UMOV UR6, UR7 ;  /* 0x0000000700067c82 */ /* 0x000fc40008000000 */
[----:B------:R-:W-:Y:S01]  /*1900*/  UMOV UR4, UR5 ;  /* 0x0000000500047c82 */ /* 0x000fe20008000000 */
[----:B------:R-:W-:Y:S02]  /*1910*/  USHF.R.U32.HI UR6, URZ, UR9, UR6 ;  /* 0x00000009ff067299 */ /* 0x000fe40008011606 */
[----:B---3--:R-:W-:Y:S02]  /*1920*/  USHF.R.U32.HI UR4, URZ, UR13, UR4 ;  /* 0x0000000dff047299 */ /* 0x008fe40008011604 */
[----:B------:R-:W-:Y:S02]  /*1930*/  USEL UR5, UR16, UR6, !UP2 ;  /* 0x0000000610057287 */ /* 0x000fe4000d000000 */
[----:B------:R-:W-:-:S04]  /*1940*/  USEL UR4, UR20, UR4, !UP1 ;  /* 0x0000000414047287 */ /* 0x000fc8000c800000 */
[----:B------:R-:W-:Y:S02]  /*1950*/  UIADD3 UR6, UPT, UPT, UR5, -UR4, URZ ;  /* 0x8000000405067290 */ /* 0x000fe4000fffe0ff */
[----:B------:R-:W-:Y:S02]  /*1960*/  UIADD3 UR4, UPT, UPT, -UR5, UR4, URZ ;  /* 0x0000000405047290 */ /* 0x000fe4000fffe1ff */
[----:B------:R-:W-:Y:S02]  /*1970*/  UIMAD UR20, UR6, UR10, UR20 ;  /* 0x0000000a061472a4 */ /* 0x000fe4000f8e0214 */
[----:B------:R-:W-:-:S12]  /*1980*/  UIMAD UR16, UR4, UR12, UR16 ;  /* 0x0000000c041072a4 */ /* 0x000fd8000f8e0210 */
.L_x_20:
[----:B------:R-:W-:Y:S05]  /*1990*/  BRA.U !UP5, `(.L_x_21) ;  /* 0x000000010d0c7547 */ /* 0x000fea000b800000 */
[----:B------:R-:W-:Y:S01]  /*19a0*/  UCGABAR_WAIT ;  /* 0x0000000000007dc7 */ /* 0x000fe20008000000 */
[----:B------:R-:W-:Y:S01]  /*19b0*/  CCTL.IVALL ;  /* 0x00000000ff00798f */ /* 0x000fe20002000000 */
[----:B------:R-:W-:Y:S05]  /*19c0*/  BRA `(.L_x_22) ;  /* 0x0000000000047947 */ /* 0x000fea0003800000 */
.L_x_21:
[----:B------:R-:W-:Y:S06]  /*19d0*/  BAR.SYNC.DEFER_BLOCKING 0x0 ;  /* 0x0000000000007b1d */ /* 0x000fec0000010000 */
.L_x_22:
[----:B------:R-:W-:Y:S05]  /*19e0*/  BRA.U UP0, `(.L_x_23) ;  /* 0x0000002100ec7547 */ /* 0x000fea000b800000 */
[----:B------:R-:W1:Y:S01]  /*19f0*/  LDCU UR6, c[0x0][0x38c] ;  /* 0x00007180ff0677ac */ /* 0x000e620008000800 */
[----:B------:R-:W2:Y:S01]  /*1a00*/  S2UR UR8, SR_CgaCtaId ;  /* 0x00000000000879c3 */ /* 0x000ea20000008800 */
[----:B------:R-:W-:Y:S01]  /*1a10*/  PLOP3.LUT P1, PT, PT, PT, UP3, 0x80, 0x8 ;  /* 0x000000000008781c */ /* 0x000fe20003f2f038 */
[----:B------:R-:W-:Y:S01]  /*1a20*/  IMAD.MOV.U32 R12, RZ, RZ, 0x1 ;  /* 0x00000001ff0c7424 */ /* 0x000fe200078e00ff */
[----:B------:R-:W-:Y:S01]  /*1a30*/  UMOV UR7, 0x400 ;  /* 0x0000040000077882 */ /* 0x000fe20000000000 */
[----:B------:R-:W-:Y:S01]  /*1a40*/  UISETP.NE.AND UP1, UPT, UR17, URZ, UPT ;  /* 0x000000ff1100728c */ /* 0x000fe2000bf25270 */
[----:B------:R-:W-:Y:S02]  /*1a50*/  ISETP.EQ.OR P2, PT, R0, RZ, P3 ;  /* 0x000000ff0000720c */ /* 0x000fe40001f42670 */
[----:B------:R-:W-:Y:S02]  /*1a60*/  CS2R R10, SRZ ;  /* 0x00000000000a7805 */ /* 0x000fe4000001ff00 */
[----:B------:R-:W-:Y:S01]  /*1a70*/  PLOP3.LUT P1, PT, P1, PT, PT, 0x8, 0x80 ;  /* 0x000000000080781c */ /* 0x000fe20000f2e170 */
[----:B------:R-:W-:Y:S01]  /*1a80*/  IMAD.MOV.U32 R9, RZ, RZ, RZ ;  /* 0x000000ffff097224 */ /* 0x000fe200078e00ff */
[----:B------:R-:W3:Y:S01]  /*1a90*/  LDCU UR40, c[0x0][0x370] ;  /* 0x00006e00ff2877ac */ /* 0x000ee20008000800 */
[----:B------:R-:W-:Y:S01]  /*1aa0*/  IMAD.MOV.U32 R8, RZ, RZ, 0x1 ;  /* 0x00000001ff087424 */ /* 0x000fe200078e00ff */
[----:B------:R-:W4:Y:S01]  /*1ab0*/  LDCU.64 UR26, c[0x0][0x348] ;  /* 0x00006900ff1a77ac */ /* 0x000f220008000a00 */
[----:B-1----:R-:W-:-:S02]  /*1ac0*/  UIADD3 UR5, UPT, UPT, UR6, 0x1f, URZ ;  /* 0x0000001f06057890 */ /* 0x002fc4000fffe0ff */
[----:B------:R-:W-:Y:S02]  /*1ad0*/  USHF.R.U32.HI UR45, URZ, 0x5, UR28 ;  /* 0x00000005ff2d7899 */ /* 0x000fe4000801161c */
[----:B------:R-:W-:Y:S02]  /*1ae0*/  USHF.R.S32.HI UR4, URZ, 0x1f, UR5 ;  /* 0x0000001fff047899 */ /* 0x000fe40008011405 */
[----:B------:R-:W-:Y:S02]  /*1af0*/  UIADD3 UR46, UPT, UPT, UR6, 0x3e, URZ ;  /* 0x0000003e062e7890 */ /* 0x000fe4000fffe0ff */
[----:B------:R-:W-:Y:S02]  /*1b00*/  ULEA.HI UR4, UR4, UR5, URZ, 0x5 ;  /* 0x0000000504047291 */ /* 0x000fe4000f8f28ff */
[----:B--2---:R-:W-:Y:S02]  /*1b10*/  ULEA UR7, UR8, UR7, 0x18 ;  /* 0x0000000708077291 */ /* 0x004fe4000f8ec0ff */
[----:B------:R-:W-:-:S02]  /*1b20*/  USHF.R.S32.HI UR43, URZ, 0x5, UR4 ;  /* 0x00000005ff2b7899 */ /* 0x000fc40008011404 */
[----:B------:R-:W-:Y:S02]  /*1b30*/  UIADD3 UR4, UPT, UPT, UR6, -0x1, URZ ;  /* 0xffffffff06047890 */ /* 0x000fe4000fffe0ff */
[----:B------:R-:W-:Y:S02]  /*1b40*/  UISETP.LT.U32.AND UP0, UPT, UR43, 0x22, UPT ;  /* 0x000000222b00788c */ /* 0x000fe4000bf01070 */
[----:B------:R-:W-:Y:S02]  /*1b50*/  UISETP.GE.U32.AND UP2, UPT, UR4, -0x3f, UPT ;  /* 0xffffffc10400788c */ /* 0x000fe4000bf46070 */
[----:B------:R-:W-:Y:S01]  /*1b60*/  USEL UR41, UR43, 0x22, UP0 ;  /* 0x000000222b297887 */ /* 0x000fe20008000000 */
[----:B------:R-:W1:Y:S03]  /*1b70*/  LDCU UR39, c[0x0][0x374] ;  /* 0x00006e80ff2777ac */ /* 0x000e660008000800 */
[----:B------:R-:W-:-:S02]  /*1b80*/  UIADD3 UR21, UPT, UPT, UR41, -0x1, URZ ;  /* 0xffffffff29157890 */ /* 0x000fc4000fffe0ff */
[----:B------:R-:W-:-:S03]  /*1b90*/  USEL UR24, UR38, 0x2, UP1 ;  /* 0x0000000226187887 */ /* 0x000fc60008800000 */
[----:B------:R-:W-:Y:S02]  /*1ba0*/  @UP2 UIADD3 UR21, UPT, UPT, UR41, URZ, URZ ;  /* 0x000000ff29152290 */ /* 0x000fe4000fffe0ff */
[----:B------:R-:W-:Y:S02]  /*1bb0*/  UIADD3 UR29, UPT, UPT, UR7, 0x4600, UR28 ;  /* 0x00004600071d7890 */ /* 0x000fe4000fffe01c */
[----:B------:R-:W-:Y:S02]  /*1bc0*/  UIADD3 UR44, UPT, UPT, UR43, -UR41, URZ ;  /* 0x800000292b2c7290 */ /* 0x000fe4000fffe0ff */
[----:B------:R-:W-:Y:S01]  /*1bd0*/  UIADD3 UR21, UPT, UPT, UR21, 0x1, URZ ;  /* 0x0000000115157890 */ /* 0x000fe2000fffe0ff */
[----:B---34-:R-:W-:-:S11]  /*1be0*/  UMOV UR5, URZ ;  /* 0x000000ff00057c82 */ /* 0x018fd60008000000 */
.L_x_43:
[----:B------:R-:W2:Y:S02]  /*1bf0*/  S2UR UR4, SR_CgaCtaId ;  /* 0x00000000000479c3 */ /* 0x000ea40000008800 */
[----:B--2---:R-:W-:-:S09]  /*1c00*/  UISETP.NE.AND UP0, UPT, UR4, URZ, UPT ;  /* 0x000000ff0400728c */ /* 0x004fd2000bf05270 */
[----:B-1----:R-:W-:Y:S05]  /*1c10*/  BRA.U UP0, `(.L_x_24) ;  /* 0x0000000100287547 */ /* 0x002fea000b800000 */
[----:B------:R-:W-:Y:S02]  /*1c20*/  LEA R0, R9, UR7, 0x3 ;  /* 0x0000000709007c11 */ /* 0x000fe4000f8e18ff */
[----:B------:R-:W-:-:S04]  /*1c30*/  SHF.L.U32 R3, R8, 0x1f, RZ ;  /* 0x0000001f08037819 */ /* 0x000fc800000006ff */
[----:B------:R-:W2:Y:S02]  /*1c40*/  SYNCS.PHASECHK.TRANS64.TRYWAIT P0, [R0+URZ+0x2c0], R3 ;  /* 0x0002c003000075a7 */ /* 0x000ea400080011ff */
[----:B--2---:R-:W-:Y:S05]  /*1c50*/  @!P0 BRA `(.L_x_25) ;  /* 0x0000006c00d48947 */ /* 0x004fea0003800000 */
.L_x_143:
[----:B------:R3:W-:Y:S01]  /*1c60*/  SYNCS.ARRIVE.TRANS64.A1T0 RZ, [R0+URZ+0x2b0], RZ ;  /* 0x0002b0ff00ff79a7 */ /* 0x0007e200081000ff */
[----:B------:R-:W-:-:S05]  /*1c70*/  VIADD R9, R9, 0x1 ;  /* 0x0000000109097836 */ /* 0x000fca0000000000 */
[----:B------:R-:W-:-:S04]  /*1c80*/  ISETP.NE.AND P0, PT, R9, 0x2, PT ;  /* 0x000000020900780c */ /* 0x000fc80003f05270 */
[----:B--2---:R-:W-:Y:S02]  /*1c90*/  SEL R3, RZ, 0x1, P0 ;  /* 0x00000001ff037807 */ /* 0x004fe40000000000 */
[----:B------:R-:W-:Y:S02]  /*1ca0*/  SEL R9, R9, RZ, P0 ;  /* 0x000000ff09097207 */ /* 0x000fe40000000000 */
[----:B------:R-:W-:-:S07]  /*1cb0*/  LOP3.LUT R8, R8, R3, RZ, 0x3c, !PT ;  /* 0x0000000308087212 */ /* 0x000fce00078e3cff */
.L_x_24:
[----:B------:R-:W-:Y:S01]  /*1cc0*/  ULEA UR4, UR5, UR7, 0x3 ;  /* 0x0000000705047291 */ /* 0x000fe2000f8e18ff */
[----:B---3--:R-:W-:Y:S01]  /*1cd0*/  SHF.L.U32 R0, R12, 0x1f, RZ ;  /* 0x0000001f0c007819 */ /* 0x008fe200000006ff */
[----:B------:R-:W-:Y:S02]  /*1ce0*/  UISETP.GE.U32.AND UP0, UPT, UR46, 0x3f, UPT ;  /* 0x0000003f2e00788c */ /* 0x000fe4000bf06070 */
[----:B------:R-:W-:Y:S02]  /*1cf0*/  USHF.L.U32 UR11, UR20, 0x7, URZ ;  /* 0x00000007140b7899 */ /* 0x000fe400080006ff */
[----:B------:R-:W-:Y:S01]  /*1d00*/  ULEA UR35, UR16, UR45, 0x6 ;  /* 0x0000002d10237291 */ /* 0x000fe2000f8e30ff */
[----:B------:R-:W-:Y:S02]  /*1d10*/  UMOV UR13, URZ ;  /* 0x000000ff000d7c82 */ /* 0x000fe40008000000 */
[----:B------:R2:W3:Y:S02]  /*1d20*/  SYNCS.PHASECHK.TRANS64.TRYWAIT P0, [UR4+0x110], R0 ;  /* 0x00011000ff0075a7 */ /* 0x0004e40008001104 */
[----:B------:R-:W-:Y:S07]  /*1d30*/  BRA.U !UP0, `(.L_x_26) ;  /* 0x0000000108bc7547 */ /* 0x000fee000b800000 */
[----:B------:R-:W-:Y:S01]  /*1d40*/  UMOV UR6, URZ ;  /* 0x000000ff00067c82 */ /* 0x000fe20008000000 */
[----:B------:R-:W-:-:S05]  /*1d50*/  UMOV UR4, UR5 ;  /* 0x0000000500047c82 */ /* 0x000fca0008000000 */
.L_x_32:
[----:B------:R-:W-:Y:S01]  /*1d60*/  ULEA UR33, UR4, UR7, 0x3 ;  /* 0x0000000704217291 */ /* 0x000fe2000f8e18ff */
[----:B---3--:R-:W-:Y:S01]  /*1d70*/  @!P3 MOV R2, 0x1800 ;  /* 0x000018000002b802 */ /* 0x008fe20000000f00 */
[----:B-1-3--:R-:W-:Y:S10]  /*1d80*/  @P0 BRA `(.L_x_27) ;  /* 0x00000000000c0947 */ /* 0x00aff40003800000 */
[----:B------:R-:W-:-:S04]  /*1d90*/  SHF.L.U32 R3, R12, 0x1f, RZ ;  /* 0x0000001f0c037819 */ /* 0x000fc800000006ff */
[----:B------:R-:W3:Y:S02]  /*1da0*/  SYNCS.PHASECHK.TRANS64.TRYWAIT P0, [UR33+0x110], R3 ;  /* 0x00011003ff0075a7 */ /* 0x000ee40008001121 */
[----:B---3--:R-:W-:Y:S05]  /*1db0*/  @!P0 BRA `(.L_x_28) ;  /* 0x0000006c00908947 */ /* 0x008fea0003800000 */
.L_x_27:
[----:B------:R3:W-:Y:S01]  /*1dc0*/  @!P3 SYNCS.ARRIVE.TRANS64 RZ, [UR33], R2 ;  /* 0x00000002ffffb9a7 */ /* 0x0007e20008000021 */
[----:B------:R-:W-:-:S04]  /*1dd0*/  ULOP3.LUT UR5, UR24, 0x2, URZ, 0xfc, !UPT ;  /* 0x0000000218057892 */ /* 0x000fc8000f8efcff */
[----:B------:R-:W-:-:S09]  /*1de0*/  UISETP.NE.AND UP0, UPT, UR5, 0x2, UPT ;  /* 0x000000020500788c */ /* 0x000fd2000bf05270 */
[----:B------:R-:W-:Y:S05]  /*1df0*/  BRA.U UP0, `(.L_x_29) ;  /* 0x0000000100047547 */ /* 0x000fea000b800000 */
[----:B-1----:R-:W-:Y:S05]  /*1e00*/  BPT.TRAP 0x1 ;  /* 0x000000040000795c */ /* 0x002fea0000300000 */
.L_x_29:
[----:B------:R-:W-:Y:S04]  /*1e10*/  BSSY.RECONVERGENT B0, `(.L_x_30) ;  /* 0x0000003000007945 */ /* 0x000fe80003800200 */
[----:B------:R-:W-:Y:S05]  /*1e20*/  @P2 BRA `(.L_x_31) ;  /* 0x0000000000042947 */ /* 0x000fea0003800000 */
[----:B-1----:R-:W-:Y:S05]  /*1e30*/  BPT.TRAP 0x1 ;  /* 0x000000040000795c */ /* 0x002fea0000300000 */
.L_x_31:
[----:B-1----:R-:W-:Y:S05]  /*1e40*/  BSYNC.RECONVERGENT B0 ;  /* 0x0000000000007941 */ /* 0x002fea0003800200 */
.L_x_30:
[----:B------:R-:W-:Y:S02]  /*1e50*/  UIADD3 UR5, UPT, UPT, UR4, 0x1, URZ ;  /* 0x0000000104057890 */ /* 0x000fe4000fffe0ff */
[----:B------:R-:W-:Y:S02]  /*1e60*/  ULEA UR32, UR4, UR28, 0xb ;  /* 0x0000001c04207291 */ /* 0x000fe4000f8e58ff */
[----:B------:R-:W-:Y:S02]  /*1e70*/  UISETP.NE.AND UP0, UPT, UR5, 0x22, UPT ;  /* 0x000000220500788c */ /* 0x000fe4000bf05270 */
[----:B------:R-:W-:Y:S02]  /*1e80*/  UIADD3 UR16, UP1, UPT, UR26, 0x80, URZ ;  /* 0x000000801a107890 */ /* 0x000fe4000ff3e0ff */
[----:B------:R-:W-:Y:S02]  /*1e90*/  USEL UR9, URZ, 0x1, UP0 ;  /* 0x00000001ff097887 */ /* 0x000fe40008000000 */
[----:B------:R-:W-:-:S02]  /*1ea0*/  USEL UR5, UR5, URZ, UP0 ;  /* 0x000000ff05057287 */ /* 0x000fc40008000000 */
[----:B------:R-:W-:Y:S02]  /*1eb0*/  UIADD3 UR14, UP0, UPT, UR26, 0x180, URZ ;  /* 0x000001801a0e7890 */ /* 0x000fe4000ff1e0ff */
[----:B------:R-:W-:Y:S01]  /*1ec0*/  ULEA UR8, UR5, UR7, 0x3 ;  /* 0x0000000705087291 */ /* 0x000fe2000f8e18ff */
[----:B------:R-:W-:Y:S01]  /*1ed0*/  LOP3.LUT R12, R12, UR9, RZ, 0x3c, !PT ;  /* 0x000000090c0c7c12 */ /* 0x000fe2000f8e3cff */
[----:B------:R-:W-:Y:S02]  /*1ee0*/  USHF.L.U32 UR34, UR6, 0x5, URZ ;  /* 0x0000000506227899 */ /* 0x000fe400080006ff */
[----:B------:R-:W-:Y:S01]  /*1ef0*/  UIADD3.X UR17, UPT, UPT, URZ, UR27, URZ, UP1, !UPT ;  /* 0x0000001bff117290 */ /* 0x000fe20008ffe4ff */
[----:B--2---:R-:W-:Y:S01]  /*1f00*/  SHF.L.U32 R0, R12, 0x1f, RZ ;  /* 0x0000001f0c007819 */ /* 0x004fe200000006ff */
[----:B------:R-:W-:Y:S02]  /*1f10*/  UIADD3 UR32, UPT, UPT, UR7, 0x4600, UR32 ;  /* 0x0000460007207890 */ /* 0x000fe4000fffe020 */
[----:B------:R-:W-:Y:S01]  /*1f20*/  UIADD3.X UR15, UPT, UPT, URZ, UR27, URZ, UP0, !UPT ;  /* 0x0000001bff0f7290 */ /* 0x000fe200087fe4ff */
[----:B------:R4:W1:Y:S01]  /*1f30*/  SYNCS.PHASECHK.TRANS64.TRYWAIT P0, [UR8+0x110], R0 ;  /* 0x00011000ff0075a7 */ /* 0x0008620008001108 */
[----:B------:R-:W-:Y:S01]  /*1f40*/  ULEA UR8, UR4, UR7, 0xc ;  /* 0x0000000704087291 */ /* 0x000fe2000f8e60ff */
[----:B------:R-:W-:Y:S01]  /*1f50*/  UMOV UR13, 0x30000 ;  /* 0x00030000000d7882 */ /* 0x000fe20000000000 */
[----:B------:R-:W-:-:S02]  /*1f60*/  UMOV UR18, 0x0 ;  /* 0x0000000000127882 */ /* 0x000fc40000000000 */
[----:B------:R-:W-:Y:S01]  /*1f70*/  UIADD3 UR8, UPT, UPT, UR8, 0x15600, URZ ;  /* 0x0001560008087890 */ /* 0x000fe2000fffe0ff */
[----:B------:R-:W-:Y:S01]  /*1f80*/  UMOV UR19, 0x10000000 ;  /* 0x1000000000137882 */ /* 0x000fe20000000000 */
[----:B------:R-:W-:Y:S01]  /*1f90*/  UMOV UR12, UR36 ;  /* 0x00000024000c7c82 */ /* 0x000fe20008000000 */
[----:B------:R-:W-:Y:S01]  /*1fa0*/  UMOV UR9, UR33 ;  /* 0x0000002100097c82 */ /* 0x000fe20008000000 */
[----:B------:R-:W-:Y:S01]  /*1fb0*/  UMOV UR10, UR34 ;  /* 0x00000022000a7c82 */ /* 0x000fe20008000000 */
[----:B------:R2:W-:Y:S01]  /*1fc0*/  UTMALDG.3D.MULTICAST [UR32], [UR16], UR13, desc[UR18] ;  /* 0x00001220100073b4 */ /* 0x0005e2000801180d */
[----:B------:R-:W-:Y:S01]  /*1fd0*/  UIADD3 UR6, UPT, UPT, UR6, 0x1, URZ ;  /* 0x0000000106067890 */ /* 0x000fe2000fffe0ff */
[----:B------:R-:W-:-:S03]  /*1fe0*/  UMOV UR4, UR5 ;  /* 0x0000000500047c82 */ /* 0x000fc60008000000 */
[----:B------:R-:W-:Y:S01]  /*1ff0*/  UISETP.NE.AND UP0, UPT, UR6, UR21, UPT ;  /* 0x000000150600728c */ /* 0x000fe2000bf05270 */
[----:B------:R4:W-:Y:S01]  /*2000*/  UTMALDG.3D [UR8], [UR14], desc[UR18] ;  /* 0x000012080e0075b4 */ /* 0x0009e20008011000 */
[----:B--2---:R-:W-:-:S07]  /*2010*/  UMOV UR13, UR21 ;  /* 0x00000015000d7c82 */ /* 0x004fce0008000000 */
[----:B----4-:R-:W-:Y:S05]  /*2020*/  BRA.U UP0, `(.L_x_32) ;  /* 0xfffffffd004c7547 */ /* 0x010fea000b83ffff */
.L_x_26:
[----:B------:R-:W-:Y:S01]  /*2030*/  ULEA UR4, UR5, UR7, 0x3 ;  /* 0x0000000705047291 */ /* 0x000fe2000f8e18ff */
[----:B--2---:R-:W-:Y:S01]  /*2040*/  SHF.L.U32 R0, R12, 0x1f, RZ ;  /* 0x0000001f0c007819 */ /* 0x004fe200000006ff */
[----:B------:R-:W-:Y:S01]  /*2050*/  @!P1 SYNCS.ARRIVE.TRANS64.A1T0 RZ, [UR7+0x248], RZ ;  /* 0x000248ffffff99a7 */ /* 0x000fe20008100007 */
[----:B------:R-:W-:-:S06]  /*2060*/  UISETP.GT.AND UP0, UPT, UR43, UR41, UPT ;  /* 0x000000292b00728c */ /* 0x000fcc000bf04270 */
[----:B-1-3--:R1:W2:Y:S03]  /*2070*/  SYNCS.PHASECHK.TRANS64.TRYWAIT P0, [UR4+0x110], R0 ;  /* 0x00011000ff0075a7 */ /* 0x00a2a60008001104 */
[----:B------:R-:W-:Y:S05]  /*2080*/  BRA.U !UP0, `(.L_x_33) ;  /* 0x0000000108bc7547 */ /* 0x000fea000b800000 */
[----:B------:R-:W-:Y:S01]  /*2090*/  UIADD3 UR25, UPT, UPT, UR44, UR13, URZ ;  /* 0x0000000d2c197290 */ /* 0x000fe2000fffe0ff */
[----:B------:R-:W-:-:S11]  /*20a0*/  UMOV UR4, UR5 ;  /* 0x0000000500047c82 */ /* 0x000fd60008000000 */
.L_x_39:
[----:B------:R-:W-:Y:S01]  /*20b0*/  ULEA UR17, UR4, UR7, 0x3 ;  /* 0x0000000704117291 */ /* 0x000fe2000f8e18ff */
[----:B--2---:R-:W-:Y:S01]  /*20c0*/  @!P3 MOV R2, 0x1800 ;  /* 0x000018000002b802 */ /* 0x004fe20000000f00 */
[----:B--2-4-:R-:W-:Y:S10]  /*20d0*/  @P0 BRA `(.L_x_34) ;  /* 0x00000000000c0947 */ /* 0x014ff40003800000 */
[----:B------:R-:W-:-:S04]  /*20e0*/  SHF.L.U32 R3, R12, 0x1f, RZ ;  /* 0x0000001f0c037819 */ /* 0x000fc800000006ff */
[----:B------:R-:W2:Y:S02]  /*20f0*/  SYNCS.PHASECHK.TRANS64.TRYWAIT P0, [UR17+0x110], R3 ;  /* 0x00011003ff0075a7 */ /* 0x000ea40008001111 */
[----:B--2---:R-:W-:Y:S05]  /*2100*/  @!P0 BRA `(.L_x_35) ;  /* 0x0000006800d48947 */ /* 0x004fea0003800000 */
.L_x_34:
[----:B------:R2:W-:Y:S01]  /*2110*/  @!P3 SYNCS.ARRIVE.TRANS64 RZ, [UR17], R2 ;  /* 0x00000002ffffb9a7 */ /* 0x0005e20008000011 */
[----:B------:R-:W-:-:S04]  /*2120*/  ULOP3.LUT UR5, UR24, 0x2, URZ, 0xfc, !UPT ;  /* 0x0000000218057892 */ /* 0x000fc8000f8efcff */
[----:B------:R-:W-:-:S09]  /*2130*/  UISETP.NE.AND UP0, UPT, UR5, 0x2, UPT ;  /* 0x000000020500788c */ /* 0x000fd2000bf05270 */
[----:B------:R-:W-:Y:S05]  /*2140*/  BRA.U UP0, `(.L_x_36) ;  /* 0x0000000100047547 */ /* 0x000fea000b800000 */
[----:B------:R-:W-:Y:S05]  /*2150*/  BPT.TRAP 0x1 ;  /* 0x000000040000795c */ /* 0x000fea0000300000 */
.L_x_36:
[----:B------:R-:W-:Y:S04]  /*2160*/  BSSY.RECONVERGENT B0, `(.L_x_37) ;  /* 0x0000003000007945 */ /* 0x000fe80003800200 */
[----:B------:R-:W-:Y:S05]  /*2170*/  @P2 BRA `(.L_x_38) ;  /* 0x0000000000042947 */ /* 0x000fea0003800000 */
[----:B------:R-:W-:Y:S05]  /*2180*/  BPT.TRAP 0x1 ;  /* 0x000000040000795c */ /* 0x000fea0000300000 */
.L_x_38:
[----:B------:R-:W-:Y:S05]  /*2190*/  BSYNC.RECONVERGENT B0 ;  /* 0x0000000000007941 */ /* 0x000fea0003800200 */
.L_x_37:
[----:B------:R-:W-:Y:S02]  /*21a0*/  UIADD3 UR5, UPT, UPT, UR4, 0x1, URZ ;  /* 0x0000000104057890 */ /* 0x000fe4000fffe0ff */
[----:B------:R-:W-:Y:S02]  /*21b0*/  UIADD3 UR14, UP1, UPT, UR26, 0x80, URZ ;  /* 0x000000801a0e7890 */ /* 0x000fe4000ff3e0ff */
[----:B------:R-:W-:Y:S02]  /*21c0*/  UISETP.NE.AND UP0, UPT, UR5, 0x22, UPT ;  /* 0x000000220500788c */ /* 0x000fe4000bf05270 */
[----:B------:R-:W-:Y:S02]  /*21d0*/  USHF.L.U32 UR18, UR13, 0x5, URZ ;  /* 0x000000050d127899 */ /* 0x000fe400080006ff */
[----:B------:R-:W-:Y:S02]  /*21e0*/  USEL UR8, URZ, 0x1, UP0 ;  /* 0x00000001ff087887 */ /* 0x000fe40008000000 */
[----:B------:R-:W-:-:S02]  /*21f0*/  USEL UR5, UR5, URZ, UP0 ;  /* 0x000000ff05057287 */ /* 0x000fc40008000000 */
[----:B------:R-:W-:Y:S02]  /*2200*/  UIADD3 UR22, UP0, UPT, UR26, 0x180, URZ ;  /* 0x000001801a167890 */ /* 0x000fe4000ff1e0ff */
[----:B------:R-:W-:Y:S01]  /*2210*/  LOP3.LUT R12, R12, UR8, RZ, 0x3c, !PT ;  /* 0x000000080c0c7c12 */ /* 0x000fe2000f8e3cff */
[----:B------:R-:W-:Y:S02]  /*2220*/  ULEA UR6, UR5, UR7, 0x3 ;  /* 0x0000000705067291 */ /* 0x000fe4000f8e18ff */
[----:B------:R-:W-:Y:S01]  /*2230*/  ULEA UR8, UR4, UR7, 0xc ;  /* 0x0000000704087291 */ /* 0x000fe2000f8e60ff */
[----:B-1----:R-:W-:Y:S01]  /*2240*/  SHF.L.U32 R0, R12, 0x1f, RZ ;  /* 0x0000001f0c007819 */ /* 0x002fe200000006ff */
[----:B------:R-:W-:Y:S02]  /*2250*/  ULEA UR16, UR4, UR29, 0xb ;  /* 0x0000001d04107291 */ /* 0x000fe4000f8e58ff */
[----:B------:R-:W-:Y:S02]  /*2260*/  UIADD3.X UR15, UPT, UPT, URZ, UR27, URZ, UP1, !UPT ;  /* 0x0000001bff0f7290 */ /* 0x000fe40008ffe4ff */
[----:B------:R-:W-:Y:S01]  /*2270*/  UIADD3 UR8, UPT, UPT, UR8, 0x15600, URZ ;  /* 0x0001560008087890 */ /* 0x000fe2000fffe0ff */
[----:B------:R3:W4:Y:S01]  /*2280*/  SYNCS.PHASECHK.TRANS64.TRYWAIT P0, [UR6+0x110], R0 ;  /* 0x00011000ff0075a7 */ /* 0x0007220008001106 */
[----:B------:R-:W-:Y:S01]  /*2290*/  UIADD3.X UR23, UPT, UPT, URZ, UR27, URZ, UP0, !UPT ;  /* 0x0000001bff177290 */ /* 0x000fe200087fe4ff */
[----:B------:R-:W-:Y:S01]  /*22a0*/  UMOV UR6, 0x30000 ;  /* 0x0003000000067882 */ /* 0x000fe20000000000 */
[----:B------:R-:W-:Y:S01]  /*22b0*/  UMOV UR30, 0x0 ;  /* 0x00000000001e7882 */ /* 0x000fe20000000000 */
[----:B------:R-:W-:Y:S01]  /*22c0*/  UMOV UR31, 0x10000000 ;  /* 0x10000000001f7882 */ /* 0x000fe20000000000 */
[----:B------:R-:W-:Y:S01]  /*22d0*/  UMOV UR19, UR35 ;  /* 0x0000002300137c82 */ /* 0x000fe20008000000 */
[----:B------:R-:W-:Y:S01]  /*22e0*/  UMOV UR20, UR36 ;  /* 0x0000002400147c82 */ /* 0x000fe20008000000 */
[----:B------:R-:W-:Y:S01]  /*22f0*/  UMOV UR12, UR36 ;  /* 0x00000024000c7c82 */ /* 0x000fe20008000000 */
[----:B------:R-:W-:Y:S01]  /*2300*/  UMOV UR9, UR17 ;  /* 0x0000001100097c82 */ /* 0x000fe20008000000 */
[----:B------:R-:W-:Y:S01]  /*2310*/  UMOV UR10, UR18 ;  /* 0x00000012000a7c82 */ /* 0x000fe20008000000 */
[----:B------:R3:W-:Y:S01]  /*2320*/  UTMALDG.3D.MULTICAST [UR16], [UR14], UR6, desc[UR30] ;  /* 0x00001e100e0073b4 */ /* 0x0007e20008011806 */
[----:B------:R-:W-:Y:S01]  /*2330*/  UIADD3 UR13, UPT, UPT, UR13, 0x1, URZ ;  /* 0x000000010d0d7890 */ /* 0x000fe2000fffe0ff */
[----:B------:R-:W-:-:S03]  /*2340*/  UMOV UR4, UR5 ;  /* 0x0000000500047c82 */ /* 0x000fc60008000000 */
[----:B------:R-:W-:Y:S01]  /*2350*/  UISETP.NE.AND UP0, UPT, UR13, UR25, UPT ;  /* 0x000000190d00728c */ /* 0x000fe2000bf05270 */
[----:B------:R3:W-:Y:S08]  /*2360*/  UTMALDG.3D [UR8], [UR22], desc[UR30] ;  /* 0x00001e08160075b4 */ /* 0x0007f00008011000 */
[----:B---3--:R-:W-:Y:S05]  /*2370*/  BRA.U UP0, `(.L_x_39) ;  /* 0xfffffffd004c7547 */ /* 0x008fea000b83ffff */
.L_x_33:
[C---:B------:R-:W-:Y:S01]  /*2380*/  LEA R3, R11.reuse, UR7, 0x3 ;  /* 0x000000070b037c11 */ /* 0x040fe2000f8e18ff */
[----:B------:R-:W-:Y:S01]  /*2390*/  NOP ;  /* 0x0000000000007918 */ /* 0x000fe20000000000 */
[----:B-1----:R-:W-:Y:S02]  /*23a0*/  SHF.L.U32 R0, R10, 0x1f, RZ ;  /* 0x0000001f0a007819 */ /* 0x002fe400000006ff */
[----:B------:R-:W-:Y:S02]  /*23b0*/  LEA R5, R11, UR7, 0x4 ;  /* 0x000000070b057c11 */ /* 0x000fe4000f8e20ff */
[----:B--2-4-:R-:W1:Y:S02]  /*23c0*/  SYNCS.PHASECHK.TRANS64.TRYWAIT P0, [R3+URZ+0x250], R0 ;  /* 0x00025000030075a7 */ /* 0x014e6400080011ff */
[----:B-1----:R-:W-:Y:S05]  /*23d0*/  @!P0 BRA `(.L_x_40) ;  /* 0x0000006800388947 */ /* 0x002fea0003800000 */
.L_x_146:
[----:B------:R-:W2:Y:S01]  /*23e0*/  LDS.128 R4, [R5+0x2e0] ;  /* 0x0002e00005047984 */ /* 0x000ea20000000c00 */
[----:B------:R-:W-:Y:S01]  /*23f0*/  UISETP.GE.AND UP0, UPT, UR42, 0x1, UPT ;  /* 0x000000012a00788c */ /* 0x000fe2000bf06270 */
[----:B------:R-:W-:Y:S01]  /*2400*/  @!PT LDS RZ, [RZ] ;  /* 0x00000000fffff984 */ /* 0x000fe20000000800 */
[----:B------:R-:W-:Y:S01]  /*2410*/  @!PT LDS RZ, [RZ] ;  /* 0x00000000fffff984 */ /* 0x000fe20000000800 */
[----:B------:R-:W-:Y:S01]  /*2420*/  @!PT LDS RZ, [RZ] ;  /* 0x00000000fffff984 */ /* 0x000fe20000000800 */
[----:B------:R-:W-:Y:S01]  /*2430*/  @!PT LDS RZ, [RZ] ;  /* 0x00000000fffff984 */ /* 0x000fe20000000800 */
[----:B------:R3:W-:Y:S06]  /*2440*/  MEMBAR.ALL.CTA ;  /* 0x0000000000007992 */ /* 0x0007ec0000008000 */
[----:B---3--:R-:W3:Y:S01]  /*2450*/  FENCE.VIEW.ASYNC.S ;  /* 0x00000000000073c6 */ /* 0x008ee20000000000 */
[----:B--2---:R-:W-:-:S13]  /*2460*/  LOP3.LUT P0, RZ, R6, 0x1, RZ, 0xc0, !PT ;  /* 0x0000000106ff7812 */ /* 0x004fda000780c0ff */
[----:B---3--:R-:W-:Y:S01]  /*2470*/  VOTEU.ANY UP1, P0 ;  /* 0x0000000000ff7886 */ /* 0x008fe20000020100 */
[----:B------:R-:W-:-:S13]  /*2480*/  PLOP3.LUT P0, PT, PT, PT, UP1, 0x80, 0x8 ;  /* 0x000000000008781c */ /* 0x000fda0003f0f018 */
[----:B-1----:R-:W-:Y:S02]  /*2490*/  @P0 LOP3.LUT R0, R5, 0xffff, RZ, 0xc0, !PT ;  /* 0x0000ffff05000812 */ /* 0x002fe400078ec0ff */
[----:B------:R-:W-:Y:S02]  /*24a0*/  @P0 MOV R2, R4 ;  /* 0x0000000400020202 */ /* 0x000fe40000000f00 */
[----:B------:R-:W-:Y:S01]  /*24b0*/  @P0 R2UR UR6, R0 ;  /* 0x00000000000602ca */ /* 0x000fe200000e0000 */
[----:B------:R-:W-:Y:S01]  /*24c0*/  VIADD R0, R3, 0x260 ;  /* 0x0000026003007836 */ /* 0x000fe20000000000 */
[----:B------:R-:W-:Y:S02]  /*24d0*/  @P0 SHF.R.U32.HI R4, RZ, 0x10, R5 ;  /* 0x00000010ff040819 */ /* 0x000fe40000011605 */
[----:B------:R-:W-:Y:S02]  /*24e0*/  @P0 R2UR UR8, R2 ;  /* 0x00000000020802ca */ /* 0x000fe400000e0000 */
[----:B------:R-:W-:-:S02]  /*24f0*/  PRMT R0, RZ, 0x654, R0 ;  /* 0x00000654ff007816 */ /* 0x000fc40000000000 */
[----:B------:R-:W-:Y:S02]  /*2500*/  @P0 R2UR UR4, R4 ;  /* 0x00000000040402ca */ /* 0x000fe400000e0000 */
[----:B------:R1:W-:Y:S03]  /*2510*/  SYNCS.ARRIVE.TRANS64.RED.A1T0 RZ, [R0+URZ], RZ ;  /* 0x000000ff00ff79a7 */ /* 0x0003e600081004ff */
[----:B------:R-:W-:-:S04]  /*2520*/  @UP1 UMOV UR37, UR6 ;  /* 0x0000000600251c82 */ /* 0x000fc80008000000 */
[----:B------:R-:W-:-:S04]  /*2530*/  @UP1 UMOV UR38, UR8 ;  /* 0x0000000800261c82 */ /* 0x000fc80008000000 */
[----:B------:R-:W-:Y:S01]  /*2540*/  @UP1 UMOV UR36, UR4 ;  /* 0x0000000400241c82 */ /* 0x000fe20008000000 */
[----:B------:R-:W-:Y:S05]  /*2550*/  BRA.U !UP0, `(.L_x_41) ;  /* 0x0000000108d47547 */ /* 0x000fea000b800000 */
[----:B------:R-:W2:Y:S01]  /*2560*/  LDCU.128 UR12, c[0x0][0xb10] ;  /* 0x00016200ff0c77ac */ /* 0x000ea20008000c00 */
[----:B------:R-:W3:Y:S01]  /*2570*/  LDCU UR25, c[0x0][0xb20] ;  /* 0x00016400ff1977ac */ /* 0x000ee20008000800 */
[----:B------:R-:W4:Y:S01]  /*2580*/  LDCU UR20, c[0x0][0xb0c] ;  /* 0x00016180ff1477ac */ /* 0x000f220008000800 */
[----:B------:R-:W1:Y:S01]  /*2590*/  LDCU.64 UR10, c[0x0][0xb28] ;  /* 0x00016500ff0a77ac */ /* 0x000e620008000a00 */
[----:B------:R-:W-:Y:S02]  /*25a0*/  UISETP.NE.AND UP3, UPT, UR42, 0x1, UPT ;  /* 0x000000012a00788c */ /* 0x000fe4000bf65270 */
[----:B--2---:R-:W-:Y:S02]  /*25b0*/  UIMAD.WIDE.U32 UR16, UR39, UR15, URZ ;  /* 0x0000000f271072a5 */ /* 0x004fe4000f8e00ff */
[----:B------:R-:W-:Y:S02]  /*25c0*/  UIMAD.WIDE.U32 UR8, UR40, UR12, URZ ;  /* 0x0000000c280872a5 */ /* 0x000fe4000f8e00ff */
[----:B------:R-:W-:-:S02]  /*25d0*/  UISETP.NE.AND UP0, UPT, UR14, 0x1, UPT ;  /* 0x000000010e00788c */ /* 0x000fc4000bf05270 */
[----:B------:R-:W-:Y:S01]  /*25e0*/  UIMAD.WIDE.U32 UR22, UR37, UR15, URZ ;  /* 0x0000000f251672a5 */ /* 0x000fe2000f8e00ff */
[----:B------:R-:W-:Y:S02]  /*25f0*/  UMOV UR16, UR17 ;  /* 0x0000001100107c82 */ /* 0x000fe40008000000 */
[----:B------:R-:W-:Y:S01]  /*2600*/  UMOV UR8, UR9 ;  /* 0x0000000900087c82 */ /* 0x000fe20008000000 */
[----:B---3--:R-:W-:Y:S02]  /*2610*/  USHF.R.U32.HI UR16, URZ, UR25, UR16 ;  /* 0x00000019ff107299 */ /* 0x008fe40008011610 */
[----:B----4-:R-:W-:Y:S02]  /*2620*/  UISETP.NE.AND UP2, UPT, UR20, 0x1, UPT ;  /* 0x000000011400788c */ /* 0x010fe4000bf45270 */
[----:B------:R-:W-:Y:S02]  /*2630*/  USHF.R.U32.HI UR8, URZ, UR13, UR8 ;  /* 0x0000000dff087299 */ /* 0x000fe40008011608 */
[----:B------:R-:W-:-:S02]  /*2640*/  USEL UR6, UR39, UR16, !UP0 ;  /* 0x0000001027067287 */ /* 0x000fc4000c000000 */
[----:B------:R-:W-:Y:S02]  /*2650*/  USEL UR8, UR40, UR8, !UP2 ;  /* 0x0000000828087287 */ /* 0x000fe4000d000000 */
[----:B-1----:R-:W-:Y:S01]  /*2660*/  UIMAD.WIDE.U32 UR16, UR6, UR10, URZ ;  /* 0x0000000a061072a5 */ /* 0x002fe2000f8e00ff */
[----:B------:R-:W-:Y:S01]  /*2670*/  UMOV UR4, UR23 ;  /* 0x0000001700047c82 */ /* 0x000fe20008000000 */
[----:B------:R-:W-:Y:S02]  /*2680*/  UIMAD.WIDE.U32 UR18, UR38, UR12, URZ ;  /* 0x0000000c261272a5 */ /* 0x000fe4000f8e00ff */
[----:B------:R-:W-:-:S03]  /*2690*/  UIMAD.WIDE.U32 UR22, UR8, UR10, URZ ;  /* 0x0000000a081672a5 */ /* 0x000fc6000f8e00ff */
[----:B------:R-:W-:Y:S01]  /*26a0*/  UMOV UR16, UR17 ;  /* 0x0000001100107c82 */ /* 0x000fe20008000000 */
[----:B------:R-:W-:Y:S02]  /*26b0*/  USHF.R.U32.HI UR4, URZ, UR25, UR4 ;  /* 0x00000019ff047299 */ /* 0x000fe40008011604 */
[----:B------:R-:W-:Y:S01]  /*26c0*/  @UP3 USHF.R.U32.HI UR6, URZ, UR11, UR16 ;  /* 0x0000000bff063299 */ /* 0x000fe20008011610 */
[----:B------:R-:W-:Y:S01]  /*26d0*/  UMOV UR18, UR19 ;  /* 0x0000001300127c82 */ /* 0x000fe20008000000 */
[----:B------:R-:W-:Y:S01]  /*26e0*/  UMOV UR22, UR23 ;  /* 0x0000001700167c82 */ /* 0x000fe20008000000 */
[----:B------:R-:W-:Y:S02]  /*26f0*/  USHF.R.U32.HI UR13, URZ, UR13, UR18 ;  /* 0x0000000dff0d7299 */ /* 0x000fe40008011612 */
[----:B------:R-:W-:Y:S02]  /*2700*/  USEL UR4, UR37, UR4, !UP0 ;  /* 0x0000000425047287 */ /* 0x000fe4000c000000 */
[----:B------:R-:W-:-:S02]  /*2710*/  @UP3 USHF.R.U32.HI UR8, URZ, UR11, UR22 ;  /* 0x0000000bff083299 */ /* 0x000fc40008011616 */
[----:B------:R-:W-:Y:S02]  /*2720*/  UIMAD UR9, UR42, UR6, URZ ;  /* 0x000000062a0972a4 */ /* 0x000fe4000f8e02ff */
[----:B------:R-:W-:Y:S02]  /*2730*/  USEL UR6, UR38, UR13, !UP2 ;  /* 0x0000000d26067287 */ /* 0x000fe4000d000000 */
[----:B------:R-:W-:Y:S02]  /*2740*/  UIMAD UR12, UR42, UR8, URZ ;  /* 0x000000082a0c72a4 */ /* 0x000fe4000f8e02ff */
[----:B------:R-:W-:Y:S02]  /*2750*/  UISETP.GE.AND UP0, UPT, UR4, UR9, UPT ;  /* 0x000000090400728c */ /* 0x000fe4000bf06270 */
[----:B------:R-:W-:Y:S02]  /*2760*/  UIMAD.WIDE.U32 UR16, UR4, UR10, URZ ;  /* 0x0000000a041072a5 */ /* 0x000fe4000f8e00ff */
[----:B------:R-:W-:-:S02]  /*2770*/  UISETP.GE.OR UP0, UPT, UR6, UR12, UP0 ;  /* 0x0000000c0600728c */ /* 0x000fc40008706670 */
        /* <DEDUP_REMOVED lines=19> */
.L_x_41:
[----:B------:R-:W2:Y:S02]  /*28b0*/  LDCU UR4, c[0x0][0xb30] ;  /* 0x00016600ff0477ac */ /* 0x000ea40008000800 */
[----:B--2---:R-:W-:-:S09]  /*28c0*/  UISETP.NE.AND UP0, UPT, UR4, 0x1, UPT ;  /* 0x000000010400788c */ /* 0x004fd2000bf05270 */
[----:B------:R-:W-:Y:S05]  /*28d0*/  BRA.U UP0, `(.L_x_42) ;  /* 0x0000000100447547 */ /* 0x000fea000b800000 */
[----:B------:R-:W2:Y:S01]  /*28e0*/  LDCU.128 UR12, c[0x0][0xb10] ;  /* 0x00016200ff0c77ac */ /* 0x000ea20008000c00 */
[----:B------:R-:W3:Y:S01]  /*28f0*/  LDCU UR16, c[0x0][0xb0c] ;  /* 0x00016180ff1077ac */ /* 0x000ee20008000800 */
[----:B------:R-:W4:Y:S01]  /*2900*/  LDCU UR17, c[0x0][0xb20] ;  /* 0x00016400ff1177ac */ /* 0x000f220008000800 */
[----:B--2---:R-:W-:Y:S02]  /*2910*/  UIMAD.WIDE.U32 UR10, UR38, UR12, URZ ;  /* 0x0000000c260a72a5 */ /* 0x004fe4000f8e00ff */
[----:B------:R-:W-:Y:S02]  /*2920*/  UIMAD.WIDE.U32 UR8, UR37, UR15, URZ ;  /* 0x0000000f250872a5 */ /* 0x000fe4000f8e00ff */
[----:B---3--:R-:W-:Y:S02]  /*2930*/  UISETP.NE.AND UP2, UPT, UR16, 0x1, UPT ;  /* 0x000000011000788c */ /* 0x008fe4000bf45270 */
[----:B------:R-:W-:Y:S01]  /*2940*/  UISETP.NE.AND UP0, UPT, UR14, 0x1, UPT ;  /* 0x000000010e00788c */ /* 0x000fe2000bf05270 */
[----:B------:R-:W-:-:S02]  /*2950*/  UMOV UR6, UR11 ;  /* 0x0000000b00067c82 */ /* 0x000fc40008000000 */
[----:B------:R-:W-:Y:S01]  /*2960*/  UMOV UR4, UR9 ;  /* 0x0000000900047c82 */ /* 0x000fe20008000000 */
[----:B------:R-:W-:Y:S02]  /*2970*/  USHF.R.U32.HI UR6, URZ, UR13, UR6 ;  /* 0x0000000dff067299 */ /* 0x000fe40008011606 */
[----:B----4-:R-:W-:Y:S02]  /*2980*/  USHF.R.U32.HI UR4, URZ, UR17, UR4 ;  /* 0x00000011ff047299 */ /* 0x010fe40008011604 */
[----:B------:R-:W-:Y:S02]  /*2990*/  USEL UR6, UR38, UR6, !UP2 ;  /* 0x0000000626067287 */ /* 0x000fe4000d000000 */
[----:B------:R-:W-:-:S04]  /*29a0*/  USEL UR4, UR37, UR4, !UP0 ;  /* 0x0000000425047287 */ /* 0x000fc8000c000000 */
[----:B------:R-:W-:Y:S02]  /*29b0*/  UIADD3 UR8, UPT, UPT, UR6, -UR4, URZ ;  /* 0x8000000406087290 */ /* 0x000fe4000fffe0ff */
[----:B------:R-:W-:Y:S02]  /*29c0*/  UIADD3 UR4, UPT, UPT, -UR6, UR4, URZ ;  /* 0x0000000406047290 */ /* 0x000fe4000fffe1ff */
[----:B------:R-:W-:Y:S02]  /*29d0*/  UIMAD UR37, UR8, UR14, UR37 ;  /* 0x0000000e082572a4 */ /* 0x000fe4000f8e0225 */
[----:B------:R-:W-:-:S12]  /*29e0*/  UIMAD UR38, UR4, UR16, UR38 ;  /* 0x00000010042672a4 */ /* 0x000fd8000f8e0226 */
.L_x_42:
[----:B------:R-:W-:Y:S01]  /*29f0*/  VIADD R11, R11, 0x1 ;  /* 0x000000010b0b7836 */ /* 0x000fe20000000000 */
[----:B------:R-:W-:Y:S01]  /*2a00*/  PLOP3.LUT P1, PT, PT, PT, PT, 0x80, 0x8 ;  /* 0x000000000008781c */ /* 0x000fe20003f2f070 */
[----:B------:R-:W-:Y:S02]  /*2a10*/  UIADD3 UR16, UPT, UPT, UR38, UR62, URZ ;  /* 0x0000003e26107290 */ /* 0x000fe4000fffe0ff */
[----:B------:R-:W-:Y:S01]  /*2a20*/  UIADD3 UR20, UPT, UPT, UR37, UR59, URZ ;  /* 0x0000003b25147290 */ /* 0x000fe2000fffe0ff */
[----:B------:R-:W-:-:S04]  /*2a30*/  ISETP.NE.AND P0, PT, R11, 0x2, PT ;  /* 0x000000020b00780c */ /* 0x000fc80003f05270 */
[----:B------:R-:W-:Y:S02]  /*2a40*/  SEL R3, RZ, 0x1, P0 ;  /* 0x00000001ff037807 */ /* 0x000fe40000000000 */
[----:B------:R-:W-:Y:S02]  /*2a50*/  SEL R11, R11, RZ, P0 ;  /* 0x000000ff0b0b7207 */ /* 0x000fe40000000000 */
[----:B------:R-:W-:Y:S01]  /*2a60*/  LOP3.LUT R10, R10, R3, RZ, 0x3c, !PT ;  /* 0x000000030a0a7212 */ /* 0x000fe200078e3cff */
[----:B------:R-:W-:Y:S06]  /*2a70*/  BRA.U UP1, `(.L_x_43) ;  /* 0xfffffff1015c7547 */ /* 0x000fec000b83ffff */
[----:B------:R-:W-:Y:S01]  /*2a80*/  UIADD3 UR7, UPT, UPT, UR7, 0x110, URZ ;  /* 0x0000011007077890 */ /* 0x000fe2000fffe0ff */
[----:B------:R-:W-:-:S03]  /*2a90*/  SHF.L.U32 R3, R12, 0x1f, RZ ;  /* 0x0000001f0c037819 */ /* 0x000fc600000006ff */
[----:B------:R-:W-:-:S09]  /*2aa0*/  ULEA UR4, UR5, UR7, 0x3 ;  /* 0x0000000705047291 */ /* 0x000fd2000f8e18ff */
[----:B------:R-:W2:Y:S02]  /*2ab0*/  SYNCS.PHASECHK.TRANS64.TRYWAIT P0, [UR4], R3 ;  /* 0x00000003ff0075a7 */ /* 0x000ea40008001104 */
[----:B--2---:R-:W-:Y:S05]  /*2ac0*/  @!P0 BRA `(.L_x_44) ;  /* 0x0000006000908947 */ /* 0x004fea0003800000 */
.L_x_148:
[----:B------:R-:W-:-:S04]  /*2ad0*/  UIADD3 UR4, UPT, UPT, UR5, 0x1, URZ ;  /* 0x0000000105047890 */ /* 0x000fc8000fffe0ff */
[----:B------:R-:W-:-:S04]  /*2ae0*/  UISETP.NE.AND UP0, UPT, UR4, 0x22, UPT ;  /* 0x000000220400788c */ /* 0x000fc8000bf05270 */
[----:B------:R-:W-:Y:S02]  /*2af0*/  USEL UR6, URZ, 0x1, UP0 ;  /* 0x00000001ff067887 */ /* 0x000fe40008000000 */
[----:B------:R-:W-:-:S04]  /*2b00*/  USEL UR4, UR4, URZ, UP0 ;  /* 0x000000ff04047287 */ /* 0x000fc80008000000 */
[----:B------:R-:W-:Y:S01]  /*2b10*/  ULEA UR5, UR4, UR7, 0x3 ;  /* 0x0000000704057291 */ /* 0x000fe2000f8e18ff */
[----:B------:R-:W-:-:S04]  /*2b20*/  LOP3.LUT R2, R12, UR6, RZ, 0x3c, !PT ;  /* 0x000000060c027c12 */ /* 0x000fc8000f8e3cff */
[----:B-1----:R-:W-:-:S04]  /*2b30*/  SHF.L.U32 R3, R2, 0x1f, RZ ;  /* 0x0000001f02037819 */ /* 0x002fc800000006ff */
[----:B------:R-:W1:Y:S02]  /*2b40*/  SYNCS.PHASECHK.TRANS64.TRYWAIT P0, [UR5], R3 ;  /* 0x00000003ff0075a7 */ /* 0x000e640008001105 */
[----:B-1----:R-:W-:Y:S05]  /*2b50*/  @!P0 BRA `(.L_x_45) ;  /* 0x0000006000848947 */ /* 0x002fea0003800000 */
.L_x_150:
        /* <DEDUP_REMOVED lines=9> */
.L_x_152:
        /* <DEDUP_REMOVED lines=9> */
.L_x_154:
        /* <DEDUP_REMOVED lines=9> */
.L_x_156:
        /* <DEDUP_REMOVED lines=9> */
.L_x_158:
        /* <DEDUP_REMOVED lines=9> */
.L_x_160:
        /* <DEDUP_REMOVED lines=9> */
.L_x_162:
        /* <DEDUP_REMOVED lines=9> */
.L_x_164:
        /* <DEDUP_REMOVED lines=9> */
.L_x_166:
        /* <DEDUP_REMOVED lines=9> */
.L_x_168:
        /* <DEDUP_REMOVED lines=9> */
.L_x_170:
        /* <DEDUP_REMOVED lines=9> */
.L_x_172:
        /* <DEDUP_REMOVED lines=9> */
.L_x_174:
        /* <DEDUP_REMOVED lines=9> */
.L_x_176:
        /* <DEDUP_REMOVED lines=9> */
.L_x_178:
        /* <DEDUP_REMOVED lines=9> */
.L_x_180:
        /* <DEDUP_REMOVED lines=9> */
.L_x_182:
        /* <DEDUP_REMOVED lines=9> */
.L_x_184:
        /* <DEDUP_REMOVED lines=9> */
.L_x_186:
        /* <DEDUP_REMOVED lines=9> */
.L_x_188:
        /* <DEDUP_REMOVED lines=9> */
.L_x_190:
        /* <DEDUP_REMOVED lines=9> */
.L_x_192:
        /* <DEDUP_REMOVED lines=9> */
.L_x_194:
        /* <DEDUP_REMOVED lines=9> */
.L_x_196:
        /* <DEDUP_REMOVED lines=9> */
.L_x_198:
        /* <DEDUP_REMOVED lines=9> */
.L_x_200:
        /* <DEDUP_REMOVED lines=9> */
.L_x_202:
        /* <DEDUP_REMOVED lines=9> */
.L_x_204:
        /* <DEDUP_REMOVED lines=9> */
.L_x_206:
        /* <DEDUP_REMOVED lines=9> */
.L_x_208:
        /* <DEDUP_REMOVED lines=9> */
.L_x_210:
        /* <DEDUP_REMOVED lines=9> */
.L_x_212:
[----:B------:R-:W-:-:S04]  /*3cd0*/  UIADD3 UR4, UPT, UPT, UR4, 0x1, URZ ;  /* 0x0000000104047890 */ /* 0x000fc8000fffe0ff */
[----:B------:R-:W-:-:S04]  /*3ce0*/  UISETP.NE.AND UP0, UPT, UR4, 0x22, UPT ;  /* 0x000000220400788c */ /* 0x000fc8000bf05270 */
[----:B------:R-:W-:Y:S02]  /*3cf0*/  USEL UR5, URZ, 0x1, UP0 ;  /* 0x00000001ff057887 */ /* 0x000fe40008000000 */
[----:B------:R-:W-:-:S04]  /*3d00*/  USEL UR4, UR4, URZ, UP0 ;  /* 0x000000ff04047287 */ /* 0x000fc80008000000 */
[----:B------:R-:W-:Y:S01]  /*3d10*/  ULEA UR4, UR4, UR7, 0x3 ;  /* 0x0000000704047291 */ /* 0x000fe2000f8e18ff */
[----:B-1----:R-:W-:-:S04]  /*3d20*/  LOP3.LUT R3, R2, UR5, RZ, 0x3c, !PT ;  /* 0x0000000502037c12 */ /* 0x002fc8000f8e3cff */
[----:B------:R-:W-:Y:S01]  /*3d30*/  SHF.L.U32 R3, R3, 0x1f, RZ ;  /* 0x0000001f03037819 */ /* 0x000fe200000006ff */
[----:B------:R-:W-:-:S07]  /*3d40*/  IMAD.U32 R0, RZ, RZ, UR4 ;  /* 0x00000004ff007e24 */ /* 0x000fce000f8e00ff */
.L_x_77:
[----:B-1----:R1:W2:Y:S02]  /*3d50*/  SYNCS.PHASECHK.TRANS64.TRYWAIT P0, [R0+URZ], R3 ;  /* 0x00000003000075a7 */ /* 0x0022a400080011ff */
[----:B--2---:R-:W-:Y:S05]  /*3d60*/  @!P0 NANOSLEEP.SYNCS 0x989680 ;  /* 0x009896800000895d */ /* 0x004fea0003900000 */
[----:B------:R-:W2:Y:S02]  /*3d70*/  @!P0 SYNCS.PHASECHK.TRANS64 P0, [R0+URZ], R3 ;  /* 0x00000003000085a7 */ /* 0x000ea400080010ff */
[----:B--2---:R-:W-:Y:S05]  /*3d80*/  @P0 EXIT ;  /* 0x000000000000094d */ /* 0x004fea0003800000 */
[----:B------:R-:W-:Y:S05]  /*3d90*/  BRA `(.L_x_77) ;  /* 0xfffffffc00ec7947 */ /* 0x000fea000383ffff */
.L_x_23:
[----:B------:R-:W1:Y:S02]  /*3da0*/  S2UR UR4, SR_CgaCtaId ;  /* 0x00000000000479c3 */ /* 0x000e640000008800 */
[----:B-1----:R-:W-:-:S04]  /*3db0*/  UISETP.NE.AND UP0, UPT, UR4, URZ, UPT ;  /* 0x000000ff0400728c */ /* 0x002fc8000bf05270 */
[----:B------:R-:W-:-:S09]  /*3dc0*/  UISETP.NE.OR UP0, UPT, UR17, 0x1, UP0 ;  /* 0x000000011100788c */ /* 0x000fd20008705670 */
[----:B------:R-:W-:Y:S05]  /*3dd0*/  BRA.U UP0, `(.L_x_78) ;  /* 0x00000005004c7547 */ /* 0x000fea000b800000 */
[----:B------:R-:W1:Y:S01]  /*3de0*/  S2UR UR5, SR_CgaCtaId ;  /* 0x00000000000579c3 */ /* 0x000e620000008800 */
[----:B------:R-:W-:Y:S01]  /*3df0*/  UMOV UR4, 0x400 ;  /* 0x0000040000047882 */ /* 0x000fe20000000000 */
[----:B------:R-:W-:Y:S01]  /*3e00*/  ISETP.GE.U32.AND P2, PT, R0, 0x2, PT ;  /* 0x000000020000780c */ /* 0x000fe20003f46070 */
[----:B------:R-:W-:Y:S01]  /*3e10*/  IMAD.MOV.U32 R12, RZ, RZ, 0x1 ;  /* 0x00000001ff0c7424 */ /* 0x000fe200078e00ff */
[----:B------:R-:W-:Y:S02]  /*3e20*/  CS2R R10, SRZ ;  /* 0x00000000000a7805 */ /* 0x000fe4000001ff00 */
[----:B------:R-:W-:Y:S01]  /*3e30*/  CS2R R8, SRZ ;  /* 0x0000000000087805 */ /* 0x000fe2000001ff00 */
[----:B-1----:R-:W-:-:S03]  /*3e40*/  ULEA UR6, UR5, UR4, 0x18 ;  /* 0x0000000405067291 */ /* 0x002fc6000f8ec0ff */
[----:B------:R-:W-:-:S09]  /*3e50*/  UMOV UR5, URZ ;  /* 0x000000ff00057c82 */ /* 0x000fd20008000000 */
.L_x_82:
[----:B------:R-:W-:Y:S02]  /*3e60*/  LEA R2, R8, UR6, 0x3 ;  /* 0x0000000608027c11 */ /* 0x000fe4000f8e18ff */
[----:B------:R-:W-:-:S03]  /*3e70*/  SHF.L.U32 R5, R9, 0x1f, RZ ;  /* 0x0000001f09057819 */ /* 0x000fc600000006ff */
[----:B------:R-:W-:Y:S01]  /*3e80*/  VIADD R4, R2, 0x2c0 ;  /* 0x000002c002047836 */ /* 0x000fe20000000000 */
[----:B------:R-:W1:Y:S02]  /*3e90*/  SYNCS.PHASECHK.TRANS64.TRYWAIT P0, [R2+URZ+0x2b0], R5 ;  /* 0x0002b005020075a7 */ /* 0x000e6400080011ff */
[----:B-1----:R-:W-:Y:S05]  /*3ea0*/  @!P0 BRA `(.L_x_79) ;  /* 0x0000005800b08947 */ /* 0x002fea0003800000 */
.L_x_213:
[----:B------:R-:W-:Y:S01]  /*3eb0*/  ULEA UR4, UR5, UR6, 0x3 ;  /* 0x0000000605047291 */ /* 0x000fe2000f8e18ff */
[----:B------:R-:W-:Y:S02]  /*3ec0*/  PRMT R4, RZ, 0x654, R4 ;  /* 0x00000654ff047816 */ /* 0x000fe40000000004 */
[----:B-1----:R-:W-:Y:S01]  /*3ed0*/  SHF.L.U32 R5, R12, 0x1f, RZ ;  /* 0x0000001f0c057819 */ /* 0x002fe200000006ff */
[----:B------:R-:W-:Y:S01]  /*3ee0*/  UIADD3 UR7, UPT, UPT, UR4, 0x250, URZ ;  /* 0x0000025004077890 */ /* 0x000fe2000fffe0ff */
[----:B------:R1:W-:Y:S05]  /*3ef0*/  SYNCS.ARRIVE.TRANS64.RED.A1T0 RZ, [R4+URZ], RZ ;  /* 0x000000ff04ff79a7 */ /* 0x0003ea00081004ff */
[----:B------:R-:W-:Y:S01]  /*3f00*/  IMAD.U32 R7, RZ, RZ, UR7 ;  /* 0x00000007ff077e24 */ /* 0x000fe2000f8e00ff */
[----:B------:R-:W2:Y:S04]  /*3f10*/  SYNCS.PHASECHK.TRANS64.TRYWAIT P0, [UR4+0x260], R5 ;  /* 0x00026005ff0075a7 */ /* 0x000ea80008001104 */
[----:B------:R-:W-:Y:S01]  /*3f20*/  PRMT R6, R0, 0x654, R7 ;  /* 0x0000065400067816 */ /* 0x000fe20000000007 */
[----:B-1----:R-:W-:Y:S01]  /*3f30*/  @!P2 IMAD.MOV.U32 R4, RZ, RZ, 0x10 ;  /* 0x00000010ff04a424 */ /* 0x002fe200078e00ff */
[----:B--2---:R-:W-:Y:S06]  /*3f40*/  @!P0 BRA `(.L_x_80) ;  /* 0x00000058009c8947 */ /* 0x004fec0003800000 */
.L_x_215:
[----:B------:R-:W-:Y:S01]  /*3f50*/  ULEA UR8, UR5, UR6, 0x4 ;  /* 0x0000000605087291 */ /* 0x000fe2000f8e20ff */
[----:B------:R-:W-:Y:S01]  /*3f60*/  SEL R3, R6, R3, !P2 ;  /* 0x0000000306037207 */ /* 0x000fe20005000000 */
[----:B------:R-:W-:Y:S01]  /*3f70*/  UIADD3 UR9, UPT, UPT, UR4, 0x250, URZ ;  /* 0x0000025004097890 */ /* 0x000fe2000fffe0ff */
[----:B-1----:R-:W-:Y:S01]  /*3f80*/  LEA R2, R11, UR6, 0x3 ;  /* 0x000000060b027c11 */ /* 0x002fe2000f8e18ff */
[----:B------:R-:W-:Y:S01]  /*3f90*/  UIADD3 UR8, UPT, UPT, UR8, 0x2e0, URZ ;  /* 0x000002e008087890 */ /* 0x000fe2000fffe0ff */
[----:B------:R-:W-:Y:S01]  /*3fa0*/  SHF.L.U32 R5, R10, 0x1f, RZ ;  /* 0x0000001f0a057819 */ /* 0x000fe200000006ff */
[----:B------:R1:W-:Y:S01]  /*3fb0*/  @!P2 SYNCS.ARRIVE.TRANS64.RED RZ, [R3+URZ], R4 ;  /* 0x0000000403ffa9a7 */ /* 0x0003e200080004ff */
[----:B------:R-:W-:Y:S01]  /*3fc0*/  UIADD3 UR4, UPT, UPT, UR5, 0x1, URZ ;  /* 0x0000000105047890 */ /* 0x000fe2000fffe0ff */
[----:B------:R-:W-:-:S03]  /*3fd0*/  VIADD R8, R8, 0x1 ;  /* 0x0000000108087836 */ /* 0x000fc60000000000 */
[----:B------:R-:W-:Y:S02]  /*3fe0*/  UISETP.NE.AND UP0, UPT, UR4, 0x2, UPT ;  /* 0x000000020400788c */ /* 0x000fe4000bf05270 */
[----:B------:R-:W-:Y:S06]  /*3ff0*/  UGETNEXTWORKID.BROADCAST [UR8], [UR9] ;  /* 0x00000000080073ca */ /* 0x000fec0008000100 */
[----:B------:R-:W-:Y:S01]  /*4000*/  USEL UR7, URZ, 0x1, UP0 ;  /* 0x00000001ff077887 */ /* 0x000fe20008000000 */
[----:B------:R-:W-:Y:S01]  /*4010*/  ISETP.NE.AND P0, PT, R8, 0x2, PT ;  /* 0x000000020800780c */ /* 0x000fe20003f05270 */
[----:B------:R-:W-:Y:S01]  /*4020*/  USEL UR5, UR4, URZ, UP0 ;  /* 0x000000ff04057287 */ /* 0x000fe20008000000 */
[----:B------:R-:W2:Y:S03]  /*4030*/  SYNCS.PHASECHK.TRANS64.TRYWAIT P1, [R2+URZ+0x250], R5 ;  /* 0x00025005020075a7 */ /* 0x000ea600080211ff */
[----:B------:R-:W-:Y:S01]  /*4040*/  LOP3.LUT R12, R12, UR7, RZ, 0x3c, !PT ;  /* 0x000000070c0c7c12 */ /* 0x000fe2000f8e3cff */
[----:B-12---:R-:W-:Y:S07]  /*4050*/  @!P1 BRA `(.L_x_81) ;  /* 0x0000005800709947 */ /* 0x006fee0003800000 */
.L_x_216:
[C---:B------:R-:W-:Y:S01]  /*4060*/  LEA R4, R11.reuse, UR6, 0x4 ;  /* 0x000000060b047c11 */ /* 0x040fe2000f8e20ff */
[----:B-1----:R-:W-:Y:S01]  /*4070*/  VIADD R2, R2, 0x260 ;  /* 0x0000026002027836 */ /* 0x002fe20000000000 */
[----:B------:R-:W-:Y:S01]  /*4080*/  SEL R8, R8, RZ, P0 ;  /* 0x000000ff08087207 */ /* 0x000fe20000000000 */
[----:B------:R-:W-:-:S03]  /*4090*/  VIADD R11, R11, 0x1 ;  /* 0x000000010b0b7836 */ /* 0x000fc60000000000 */
[----:B------:R-:W1:Y:S01]  /*40a0*/  LDS.128 R4, [R4+0x2e0] ;  /* 0x0002e00004047984 */ /* 0x000e620000000c00 */
[----:B------:R-:W-:Y:S02]  /*40b0*/  PRMT R2, RZ, 0x654, R2 ;  /* 0x00000654ff027816 */ /* 0x000fe40000000002 */
[C---:B------:R-:W-:Y:S01]  /*40c0*/  ISETP.NE.AND P1, PT, R11.reuse, 0x2, PT ;  /* 0x000000020b00780c */ /* 0x040fe20003f25270 */
[----:B------:R-:W-:Y:S01]  /*40d0*/  @!PT LDS RZ, [RZ] ;  /* 0x00000000fffff984 */ /* 0x000fe20000000800 */
[----:B------:R-:W-:Y:S01]  /*40e0*/  @!PT LDS RZ, [RZ] ;  /* 0x00000000fffff984 */ /* 0x000fe20000000800 */
[----:B------:R-:W-:Y:S01]  /*40f0*/  @!PT LDS RZ, [RZ] ;  /* 0x00000000fffff984 */ /* 0x000fe20000000800 */
[----:B------:R-:W-:Y:S01]  /*4100*/  @!PT LDS RZ, [RZ] ;  /* 0x00000000fffff984 */ /* 0x000fe20000000800 */
[----:B------:R2:W-:Y:S06]  /*4110*/  MEMBAR.ALL.CTA ;  /* 0x0000000000007992 */ /* 0x0005ec0000008000 */
[----:B--2---:R-:W2:Y:S01]  /*4120*/  FENCE.VIEW.ASYNC.S ;  /* 0x00000000000073c6 */ /* 0x004ea20000000000 */
[----:B------:R-:W-:Y:S01]  /*4130*/  SEL R11, R11, RZ, P1 ;  /* 0x000000ff0b0b7207 */ /* 0x000fe20000800000 */
[----:B--2---:R2:W-:Y:S01]  /*4140*/  SYNCS.ARRIVE.TRANS64.RED.A1T0 RZ, [R2+URZ], RZ ;  /* 0x000000ff02ff79a7 */ /* 0x0045e200081004ff */
[----:B-1----:R-:W-:-:S02]  /*4150*/  LOP3.LUT P3, RZ, R6, 0x1, RZ, 0xc0, !PT ;  /* 0x0000000106ff7812 */ /* 0x002fc4000786c0ff */
[----:B------:R-:W-:-:S04]  /*4160*/  SEL R5, RZ, 0x1, P1 ;  /* 0x00000001ff057807 */ /* 0x000fc80000800000 */
[----:B------:R-:W-:Y:S02]  /*4170*/  LOP3.LUT R10, R10, R5, RZ, 0x3c, !PT ;  /* 0x000000050a0a7212 */ /* 0x000fe400078e3cff */
[----:B--2---:R-:W-:-:S04]  /*4180*/  SEL R2, RZ, 0x1, P0 ;  /* 0x00000001ff027807 */ /* 0x004fc80000000000 */
[----:B------:R-:W-:Y:S01]  /*4190*/  LOP3.LUT R9, R9, R2, RZ, 0x3c, !PT ;  /* 0x0000000209097212 */ /* 0x000fe200078e3cff */
[----:B------:R-:W-:Y:S06]  /*41a0*/  @P3 BRA `(.L_x_82) ;  /* 0xfffffffc002c3947 */ /* 0x000fec000383ffff */
[----:B------:R-:W-:Y:S01]  /*41b0*/  ULEA UR4, UR5, UR6, 0x3 ;  /* 0x0000000605047291 */ /* 0x000fe2000f8e18ff */
[----:B------:R-:W-:-:S08]  /*41c0*/  SHF.L.U32 R3, R12, 0x1f, RZ ;  /* 0x0000001f0c037819 */ /* 0x000fd000000006ff */
[----:B------:R-:W1:Y:S02]  /*41d0*/  SYNCS.PHASECHK.TRANS64 P0, [UR4+0x260], R3 ;  /* 0x00026003ff0075a7 */ /* 0x000e640008001004 */
[----:B-1----:R-:W-:Y:S05]  /*41e0*/  @P0 BRA `(.L_x_83) ;  /* 0x0000000000080947 */ /* 0x002fea0003800000 */
[----:B------:R-:W1:Y:S02]  /*41f0*/  SYNCS.PHASECHK.TRANS64.TRYWAIT P0, [UR4+0x260], R3 ;  /* 0x00026003ff0075a7 */ /* 0x000e640008001104 */
[----:B-1----:R-:W-:Y:S05]  /*4200*/  @!P0 BRA `(.L_x_84) ;  /* 0x0000005800188947 */ /* 0x002fea0003800000 */
.L_x_83:
[----:B------:R-:W-:-:S04]  /*4210*/  UIADD3 UR7, UPT, UPT, UR5, 0x1, URZ ;  /* 0x0000000105077890 */ /* 0x000fc8000fffe0ff */
[----:B------:R-:W-:-:S04]  /*4220*/  UISETP.NE.AND UP0, UPT, UR7, 0x2, UPT ;  /* 0x000000020700788c */ /* 0x000fc8000bf05270 */
[----:B------:R-:W-:Y:S02]  /*4230*/  USEL UR8, URZ, 0x1, UP0 ;  /* 0x00000001ff087887 */ /* 0x000fe40008000000 */
[----:B------:R-:W-:-:S04]  /*4240*/  USEL UR7, UR7, URZ, UP0 ;  /* 0x000000ff07077287 */ /* 0x000fc80008000000 */
[----:B------:R-:W-:Y:S01]  /*4250*/  ULEA UR7, UR7, UR6, 0x3 ;  /* 0x0000000607077291 */ /* 0x000fe2000f8e18ff */
[----:B-1----:R-:W-:-:S04]  /*4260*/  LOP3.LUT R3, R12, UR8, RZ, 0x3c, !PT ;  /* 0x000000080c037c12 */ /* 0x002fc8000f8e3cff */
[----:B------:R-:W-:-:S04]  /*4270*/  SHF.L.U32 R0, R3, 0x1f, RZ ;  /* 0x0000001f03007819 */ /* 0x000fc800000006ff */
[----:B------:R-:W1:Y:S02]  /*4280*/  SYNCS.PHASECHK.TRANS64 P0, [UR7+0x260], R0 ;  /* 0x00026000ff0075a7 */ /* 0x000e640008001007 */
[----:B-1----:R-:W-:Y:S05]  /*4290*/  @P0 EXIT ;  /* 0x000000000000094d */ /* 0x002fea0003800000 */
[----:B------:R-:W-:Y:S02]  /*42a0*/  SHF.L.U32 R3, R3, 0x1f, RZ ;  /* 0x0000001f03037819 */ /* 0x000fe400000006ff */
[----:B------:R-:W-:-:S07]  /*42b0*/  MOV R0, UR7 ;  /* 0x0000000700007c02 */ /* 0x000fce0008000f00 */
.L_x_85:
[----:B-1----:R1:W2:Y:S02]  /*42c0*/  SYNCS.PHASECHK.TRANS64.TRYWAIT P0, [R0+URZ+0x260], R3 ;  /* 0x00026003000075a7 */ /* 0x0022a400080011ff */
[----:B--2---:R-:W-:Y:S05]  /*42d0*/  @!P0 NANOSLEEP.SYNCS 0x989680 ;  /* 0x009896800000895d */ /* 0x004fea0003900000 */
[----:B------:R-:W2:Y:S02]  /*42e0*/  @!P0 SYNCS.PHASECHK.TRANS64 P0, [R0+URZ+0x260], R3 ;  /* 0x00026003000085a7 */ /* 0x000ea400080010ff */
[----:B--2---:R-:W-:Y:S05]  /*42f0*/  @P0 EXIT ;  /* 0x000000000000094d */ /* 0x004fea0003800000 */
[----:B------:R-:W-:Y:S05]  /*4300*/  BRA `(.L_x_85) ;  /* 0xfffffffc00ec7947 */ /* 0x000fea000383ffff */
.L_x_78:
[----:B------:R-:W-:Y:S05]  /*4310*/  BRA.U UP4, `(.L_x_86) ;  /* 0x0000000d04847547 */ /* 0x000fea000b800000 */
[----:B------:R-:W1:Y:S01]  /*4320*/  S2UR UR7, SR_CgaCtaId ;  /* 0x00000000000779c3 */ /* 0x000e620000008800 */
[----:B------:R-:W-:Y:S01]  /*4330*/  UMOV UR4, 0x40 ;  /* 0x0000004000047882 */ /* 0x000fe20000000000 */
[----:B------:R-:W-:Y:S01]  /*4340*/  NOP ;  /* 0x0000000000007918 */ /* 0x000fe20000000000 */
[----:B------:R-:W-:Y:S01]  /*4350*/  UMOV UR6, 0x400 ;  /* 0x0000040000067882 */ /* 0x000fe20000000000 */
[----:B-1----:R-:W-:Y:S02]  /*4360*/  ULEA UR5, UR7, UR4, 0x18 ;  /* 0x0000000407057291 */ /* 0x002fe4000f8ec0ff */
[----:B------:R-:W-:-:S07]  /*4370*/  ULEA UR6, UR7, UR6, 0x18 ;  /* 0x0000000607067291 */ /* 0x000fce000f8ec0ff */
[----:B------:R-:W1:Y:S02]  /*4380*/  LDS.U8 R0, [UR5+0x1c] ;  /* 0x00001c05ff007984 */ /* 0x000e640008000000 */
[----:B-1----:R-:W-:-:S13]  /*4390*/  ISETP.NE.AND P0, PT, R0, RZ, PT ;  /* 0x000000ff0000720c */ /* 0x002fda0003f05270 */
[----:B------:R-:W-:Y:S05]  /*43a0*/  @P0 BRA `(.L_x_87) ;  /* 0x0000000000580947 */ /* 0x000fea0003800000 */
[----:B------:R-:W-:-:S13]  /*43b0*/  ELECT P0, URZ, PT ;  /* 0x0000000000ff782f */ /* 0x000fda0003800000 */
[----:B------:R-:W-:Y:S05]  /*43c0*/  @!P0 BRA `(.L_x_88) ;  /* 0x0000000000608947 */ /* 0x000fea0003800000 */
[----:B------:R-:W-:Y:S01]  /*43d0*/  UMOV UR4, 0x10 ;  /* 0x0000001000047882 */ /* 0x000fe20000000000 */
[----:B------:R-:W-:Y:S01]  /*43e0*/  HFMA2 R0, -RZ, RZ, 0, 5.9604644775390625e-08 ;  /* 0x00000001ff007431 */ /* 0x000fe200000001ff */
[----:B------:R-:W-:-:S03]  /*43f0*/  MOV R3, 0xffff ;  /* 0x0000ffff00037802 */ /* 0x000fc60000000f00 */
[----:B------:R-:W-:Y:S04]  /*4400*/  DEPBAR.LE SB1, 0x36 ;  /* 0x00009d800000791a */ /* 0x000fe80000000000 */
[----:B------:R-:W1:Y:S02]  /*4410*/  UTCATOMSWS.FIND_AND_SET.ALIGN UP0, UR4, UR4 ;  /* 0x00000004000475e3 */ /* 0x000e640008000800 */
[----:B-1----:R-:W-:Y:S01]  /*4420*/  MOV R4, UR4 ;  /* 0x0000000400047c02 */ /* 0x002fe20008000f00 */
[----:B------:R-:W-:Y:S06]  /*4430*/  BRA.U UP0, `(.L_x_89) ;  /* 0x0000000100187547 */ /* 0x000fec000b800000 */
.L_x_90:
[----:B------:R-:W-:Y:S05]  /*4440*/  NANOSLEEP 0x64 ;  /* 0x000000640000795d */ /* 0x000fea0003800000 */
[----:B------:R-:W-:-:S05]  /*4450*/  UMOV UR4, 0x10 ;  /* 0x0000001000047882 */ /* 0x000fca0000000000 */
[----:B------:R-:W-:Y:S04]  /*4460*/  DEPBAR.LE SB1, 0x36 ;  /* 0x00009d800000791a */ /* 0x000fe80000000000 */
[----:B------:R-:W1:Y:S02]  /*4470*/  UTCATOMSWS.FIND_AND_SET.ALIGN UP0, UR4, UR4 ;  /* 0x00000004000475e3 */ /* 0x000e640008000800 */
[----:B-1----:R-:W-:Y:S01]  /*4480*/  MOV R4, UR4 ;  /* 0x0000000400047c02 */ /* 0x002fe20008000f00 */
[----:B------:R-:W-:Y:S05]  /*4490*/  BRA.U !UP0, `(.L_x_90) ;  /* 0xfffffffd08e87547 */ /* 0x000fea000b83ffff */
.L_x_89:
[-C--:B------:R-:W-:Y:S02]  /*44a0*/  SHF.L.U32 R3, R3, R4.reuse, RZ ;  /* 0x0000000403037219 */ /* 0x080fe400000006ff */
[----:B------:R-:W-:Y:S01]  /*44b0*/  SHF.L.U32 R0, R0, R4, RZ ;  /* 0x0000000400007219 */ /* 0x000fe200000006ff */
[----:B------:R-:W-:Y:S02]  /*44c0*/  IMAD.SHL.U32 R4, R4, 0x20, RZ ;  /* 0x0000002004047824 */ /* 0x000fe400078e00ff */
[----:B------:R1:W-:Y:S04]  /*44d0*/  ATOMS.OR RZ, [UR5+0x14], R3 ;  /* 0x00001403ffff798c */ /* 0x0003e8000b000005 */
[----:B------:R1:W-:Y:S04]  /*44e0*/  ATOMS.OR RZ, [UR5+0x18], R0 ;  /* 0x00001800ffff798c */ /* 0x0003e8000b000005 */
[----:B------:R1:W-:Y:S01]  /*44f0*/  STS [UR6+0x300], R4 ;  /* 0x00030004ff007988 */ /* 0x0003e20008000806 */
[----:B------:R-:W-:Y:S05]  /*4500*/  BRA `(.L_x_88) ;  /* 0x0000000000107947 */ /* 0x000fea0003800000 */
.L_x_87:
[----:B------:R-:W-:Y:S02]  /*4510*/  MOV R0, 0xffffffff ;  /* 0xffffffff00007802 */ /* 0x000fe40000000f00 */
[----:B------:R-:W-:-:S03]  /*4520*/  MOV R4, 0x4550 ;  /* 0x0000455000047802 */ /* 0x000fc60000000f00 */
[----:B------:R1:W-:Y:S04]  /*4530*/  STS [UR6+0x300], R0 ;  /* 0x00030000ff007988 */ /* 0x0003e80008000806 */
[----:B-1---5:R-:W-:Y:S05]  /*4540*/  CALL.REL.NOINC `($__internal_1_$__cuda_sm10x_tcgen05_guardrail_trap_phase_invalid_during_alloc) ;  /* 0x0000005800d47944 */ /* 0x022fea0003c00000 */
.L_x_88:
[----:B------:R-:W-:Y:S05]  /*4550*/  WARPSYNC.ALL ;  /* 0x0000000000007948 */ /* 0x000fea0003800000 */
[----:B------:R-:W2:Y:S01]  /*4560*/  S2UR UR4, SR_CgaCtaId ;  /* 0x00000000000479c3 */ /* 0x000ea20000008800 */
[----:B------:R-:W-:Y:S01]  /*4570*/  UMOV UR13, 0x400 ;  /* 0x00000400000d7882 */ /* 0x000fe20000000000 */
[----:B------:R-:W-:-:S06]  /*4580*/  NOP ;  /* 0x0000000000007918 */ /* 0x000fcc0000000000 */
[----:B------:R-:W-:Y:S06]  /*4590*/  BAR.ARV 0x6, 0xa0 ;  /* 0x0182800000007b1d */ /* 0x000fec0000002000 */
[----:B------:R-:W3:Y:S01]  /*45a0*/  LDCU UR5, c[0x0][0x38c] ;  /* 0x00007180ff0577ac */ /* 0x000ee20008000800 */
[----:B------:R-:W-:Y:S01]  /*45b0*/  LOP3.LUT R2, R2, 0xffff, RZ, 0xc0, !PT ;  /* 0x0000ffff02027812 */ /* 0x000fe200078ec0ff */
[----:B------:R-:W-:Y:S01]  /*45c0*/  IMAD.MOV.U32 R11, RZ, RZ, 0x1 ;  /* 0x00000001ff0b7424 */ /* 0x000fe200078e00ff */
[----:B------:R-:W-:Y:S01]  /*45d0*/  CS2R R8, SRZ ;  /* 0x0000000000087805 */ /* 0x000fe2000001ff00 */
[----:B------:R-:W4:Y:S01]  /*45e0*/  LDCU UR8, c[0x0][0x38c] ;  /* 0x00007180ff0877ac */ /* 0x000f220008000800 */
[----:B------:R-:W-:Y:S01]  /*45f0*/  R2UR UR15, R2 ;  /* 0x00000000020f72ca */ /* 0x000fe200000e0000 */
[----:B------:R-:W-:Y:S01]  /*4600*/  IMAD.MOV.U32 R10, RZ, RZ, RZ ;  /* 0x000000ffff0a7224 */ /* 0x000fe200078e00ff */
[----:B------:R-:W-:Y:S01]  /*4610*/  UMOV UR18, URZ ;  /* 0x000000ff00127c82 */ /* 0x000fe20008000000 */
[----:B------:R-:W-:Y:S01]  /*4620*/  UMOV UR10, URZ ;  /* 0x000000ff000a7c82 */ /* 0x000fe20008000000 */
[----:B--2---:R-:W-:Y:S01]  /*4630*/  ULEA UR13, UR4, UR13, 0x18 ;  /* 0x0000000d040d7291 */ /* 0x004fe2000f8ec0ff */
[----:B------:R-:W-:Y:S01]  /*4640*/  UMOV UR20, 0x0 ;  /* 0x0000000000147882 */ /* 0x000fe20000000000 */
[----:B------:R-:W-:-:S02]  /*4650*/  UMOV UR21, 0x4200010 ;  /* 0x0420001000157882 */ /* 0x000fc40000000000 */
[----:B------:R-:W-:Y:S02]  /*4660*/  UIADD3 UR6, UPT, UPT, UR13, 0x4600, URZ ;  /* 0x000046000d067890 */ /* 0x000fe4000fffe0ff */
[----:B------:R-:W-:Y:S02]  /*4670*/  UIADD3 UR7, UPT, UPT, UR13, 0x15600, URZ ;  /* 0x000156000d077890 */ /* 0x000fe4000fffe0ff */
[----:B---3--:R-:W-:Y:S01]  /*4680*/  UIADD3 UR5, UPT, UPT, UR5, 0x1f, URZ ;  /* 0x0000001f05057890 */ /* 0x008fe2000fffe0ff */
[----:B-1----:R-:W1:Y:S01]  /*4690*/  LDS R0, [UR13+0x300] ;  /* 0x0003000dff007984 */ /* 0x002e620008000800 */
[----:B------:R-:W-:Y:S02]  /*46a0*/  USHF.R.U32.HI UR6, URZ, 0x4, UR6 ;  /* 0x00000004ff067899 */ /* 0x000fe40008011606 */
[----:B------:R-:W-:Y:S02]  /*46b0*/  USHF.R.S32.HI UR4, URZ, 0x1f, UR5 ;  /* 0x0000001fff047899 */ /* 0x000fe40008011405 */
[----:B------:R-:W-:-:S02]  /*46c0*/  ULOP3.LUT UR6, UR6, 0x3fff, URZ, 0xc0, !UPT ;  /* 0x00003fff06067892 */ /* 0x000fc4000f8ec0ff */
[----:B------:R-:W-:Y:S02]  /*46d0*/  ULEA.HI UR4, UR4, UR5, URZ, 0x5 ;  /* 0x0000000504047291 */ /* 0x000fe4000f8f28ff */
[----:B------:R-:W-:Y:S02]  /*46e0*/  USHF.R.U32.HI UR5, URZ, 0x4, UR7 ;  /* 0x00000004ff057899 */ /* 0x000fe40008011607 */
[----:B------:R-:W-:Y:S02]  /*46f0*/  USHF.R.S32.HI UR22, URZ, 0x5, UR4 ;  /* 0x00000005ff167899 */ /* 0x000fe40008011404 */
[----:B------:R-:W-:Y:S02]  /*4700*/  ULOP3.LUT UR5, UR5, 0x3fff, URZ, 0xc0, !UPT ;  /* 0x00003fff05057892 */ /* 0x000fe4000f8ec0ff */
[----:B------:R-:W-:Y:S02]  /*4710*/  UISETP.LT.AND UP0, UPT, UR22, 0x1, UPT ;  /* 0x000000011600788c */ /* 0x000fe4000bf01270 */
[----:B------:R-:W-:-:S02]  /*4720*/  ULOP3.LUT UR16, UR6, 0x10000, URZ, 0xfc, !UPT ;  /* 0x0001000006107892 */ /* 0x000fc4000f8efcff */
[----:B------:R-:W-:Y:S02]  /*4730*/  USEL UR23, UR22, 0x1, !UP0 ;  /* 0x0000000116177887 */ /* 0x000fe4000c000000 */
[----:B------:R-:W-:Y:S02]  /*4740*/  ULOP3.LUT UR17, UR5, 0x10000, URZ, 0xfc, !UPT ;  /* 0x0001000005117892 */ /* 0x000fe4000f8efcff */
[----:B------:R-:W-:Y:S02]  /*4750*/  UIADD3 UR23, UPT, UPT, -UR23, URZ, URZ ;  /* 0x000000ff17177290 */ /* 0x000fe4000fffe1ff */
[----:B----4-:R-:W-:Y:S01]  /*4760*/  UISETP.GE.AND UP4, UPT, UR8, 0x1, UPT ;  /* 0x000000010800788c */ /* 0x010fe2000bf86270 */
[----:B-1----:R-:W-:-:S15]  /*4770*/  R2UR UR24, R0 ;  /* 0x00000000001872ca */ /* 0x002fde00000e0000 */
.L_x_97:
[----:B------:R-:W-:Y:S02]  /*4780*/  LEA R0, R10, UR13, 0x3 ;  /* 0x0000000d0a007c11 */ /* 0x000fe4000f8e18ff */
[----:B------:R-:W-:Y:S02]  /*4790*/  SHF.L.U32 R5, R9, 0x1f, RZ ;  /* 0x0000001f09057819 */ /* 0x000fe400000006ff */
[----:B------:R-:W-:Y:S01]  /*47a0*/  PLOP3.LUT P0, PT, PT, PT, UP4, 0x80, 0x8 ;  /* 0x000000000008781c */ /* 0x000fe20003f0f048 */
[----:B------:R-:W-:Y:S01]  /*47b0*/  VIADD R3, R0, 0x260 ;  /* 0x0000026000037836 */ /* 0x000fe20000000000 */
[----:B-1----:R-:W1:Y:S02]  /*47c0*/  SYNCS.PHASECHK.TRANS64.TRYWAIT P1, [R0+URZ+0x250], R5 ;  /* 0x00025005000075a7 */ /* 0x002e6400080211ff */
[----:B-1-3--:R-:W-:Y:S09]  /*47d0*/  @!P1 BRA `(.L_x_91) ;  /* 0x0000005000bc9947 */ /* 0x00aff20003800000 */
.L_x_218:
[----:B------:R-:W-:Y:S01]  /*47e0*/  LEA R4, R10, UR13, 0x4 ;  /* 0x0000000d0a047c11 */ /* 0x000fe2000f8e20ff */
[----:B------:R-:W-:Y:S01]  /*47f0*/  @UP4 ULEA UR4, UR10, UR13, 0x3 ;  /* 0x0000000d0a044291 */ /* 0x000fe2000f8e18ff */
[----:B------:R-:W-:Y:S01]  /*4800*/  PLOP3.LUT P2, PT, PT, PT, PT, 0x80, 0x8 ;  /* 0x000000000008781c */ /* 0x000fe20003f4f070 */
[----:B------:R-:W-:Y:S01]  /*4810*/  ULEA UR19, UR18, UR13, 0x3 ;  /* 0x0000000d12137291 */ /* 0x000fe2000f8e18ff */
[----:B------:R-:W-:Y:S02]  /*4820*/  PRMT R3, RZ, 0x654, R3 ;  /* 0x00000654ff037816 */ /* 0x000fe40000000003 */
[----:B-1----:R-:W1:Y:S01]  /*4830*/  LDS.128 R4, [R4+0x2e0] ;  /* 0x0002e00004047984 */ /* 0x002e620000000c00 */
[----:B------:R-:W-:Y:S02]  /*4840*/  @P0 SHF.L.U32 R2, R8, 0x1f, RZ ;  /* 0x0000001f08020819 */ /* 0x000fe400000006ff */
[----:B------:R-:W-:Y:S01]  /*4850*/  SHF.L.U32 R0, R11, 0x1f, RZ ;  /* 0x0000001f0b007819 */ /* 0x000fe200000006ff */
[----:B------:R-:W-:Y:S01]  /*4860*/  @!PT LDS RZ, [RZ] ;  /* 0x00000000fffff984 */ /* 0x000fe20000000800 */
[----:B------:R-:W-:Y:S01]  /*4870*/  @!PT LDS RZ, [RZ] ;  /* 0x00000000fffff984 */ /* 0x000fe20000000800 */
[----:B------:R-:W-:Y:S01]  /*4880*/  @!PT LDS RZ, [RZ] ;  /* 0x00000000fffff984 */ /* 0x000fe20000000800 */
[----:B------:R-:W-:Y:S01]  /*4890*/  @!PT LDS RZ, [RZ] ;  /* 0x00000000fffff984 */ /* 0x000fe20000000800 */
[----:B------:R2:W-:Y:S06]  /*48a0*/  MEMBAR.ALL.CTA ;  /* 0x0000000000007992 */ /* 0x0005ec0000008000 */
[----:B--2---:R-:W2:Y:S02]  /*48b0*/  FENCE.VIEW.ASYNC.S ;  /* 0x00000000000073c6 */ /* 0x004ea40000000000 */
[----:B--2---:R2:W-:Y:S01]  /*48c0*/  SYNCS.ARRIVE.TRANS64.RED.A1T0 RZ, [R3+URZ], RZ ;  /* 0x000000ff03ff79a7 */ /* 0x0045e200081004ff */
[----:B------:R2:W3:Y:S01]  /*48d0*/  @P0 SYNCS.PHASECHK.TRANS64.TRYWAIT P2, [UR4], R2 ;  /* 0x00000002ff0005a7 */ /* 0x0004e20008041104 */
[----:B-1----:R-:W-:Y:S01]  /*48e0*/  LOP3.LUT P1, RZ, R6, 0x1, RZ, 0xc0, !PT ;  /* 0x0000000106ff7812 */ /* 0x002fe2000782c0ff */
[----:B------:R-:W1:Y:S02]  /*48f0*/  SYNCS.PHASECHK.TRANS64.TRYWAIT P0, [UR19+0x290], R0 ;  /* 0x00029000ff0075a7 */ /* 0x000e640008001113 */
[----:B-123--:R-:W-:Y:S10]  /*4900*/  @!P0 BRA `(.L_x_92) ;  /* 0x0000005000848947 */ /* 0x00eff40003800000 */
.L_x_220:
[----:B------:R-:W-:Y:S01]  /*4910*/  IADD3 R10, PT, PT, R10, 0x1, RZ ;  /* 0x000000010a0a7810 */ /* 0x000fe20007ffe0ff */
[----:B------:R-:W-:Y:S06]  /*4920*/  BRA.U !UP4, `(.L_x_93) ;  /* 0x000000010ca07547 */ /* 0x000fec000b800000 */
[----:B------:R-:W-:Y:S02]  /*4930*/  ULEA.HI UR4, UR18, UR18, URZ, 0x1 ;  /* 0x0000001212047291 */ /* 0x000fe4000f8f08ff */
[----:B------:R-:W-:Y:S02]  /*4940*/  UPLOP3.LUT UP2, UPT, UPT, UPT, UPT, 0x40, 0x4 ;  /* 0x000000000004789c */ /* 0x000fe40003f4e870 */
[----:B------:R-:W-:Y:S02]  /*4950*/  USHF.L.U32 UR5, UR4, 0x6, URZ ;  /* 0x0000000604057899 */ /* 0x000fe400080006ff */
[----:B------:R-:W-:Y:S02]  /*4960*/  ULOP3.LUT UR14, UR4, 0xffe, URZ, 0xc0, !UPT ;  /* 0x00000ffe040e7892 */ /* 0x000fe4000f8ec0ff */
[----:B------:R-:W-:Y:S02]  /*4970*/  ULOP3.LUT UR4, UR5, 0xffffff80, URZ, 0xc0, !UPT ;  /* 0xffffff8005047892 */ /* 0x000fe4000f8ec0ff */
[----:B------:R-:W-:-:S02]  /*4980*/  UIADD3 UR14, UPT, UPT, -UR14, UR18, URZ ;  /* 0x000000120e0e7290 */ /* 0x000fc4000fffe1ff */
[----:B------:R-:W-:Y:S01]  /*4990*/  UIADD3 UR4, UPT, UPT, UR24, UR4, URZ ;  /* 0x0000000418047290 */ /* 0x000fe2000fffe0ff */
[----:B------:R-:W-:Y:S01]  /*49a0*/  UMOV UR12, UR23 ;  /* 0x00000017000c7c82 */ /* 0x000fe20008000000 */
[----:B------:R-:W-:Y:S02]  /*49b0*/  UMOV UR11, UR22 ;  /* 0x00000016000b7c82 */ /* 0x000fe40008000000 */
[----:B------:R-:W-:Y:S01]  /*49c0*/  ULEA UR14, UR14, UR4, 0x14 ;  /* 0x000000040e0e7291 */ /* 0x000fe2000f8ea0ff */
[----:B------:R-:W-:-:S11]  /*49d0*/  UMOV UR5, UR10 ;  /* 0x0000000a00057c82 */ /* 0x000fd60008000000 */
.L_x_96:
[----:B------:R-:W-:Y:S02]  /*49e0*/  UIADD3 UR12, UPT, UPT, UR12, 0x1, URZ ;  /* 0x000000010c0c7890 */ /* 0x000fe4000fffe0ff */
[----:B--2---:R-:W-:Y:S02]  /*49f0*/  ULEA UR6, UR5, UR13, 0x3 ;  /* 0x0000000d05067291 */ /* 0x004fe4000f8e18ff */
[----:B------:R-:W-:Y:S01]  /*4a00*/  UISETP.NE.AND UP3, UPT, UR12, URZ, UPT ;  /* 0x000000ff0c00728c */ /* 0x000fe2000bf65270 */
[----:B---3--:R-:W-:Y:S10]  /*4a10*/  @P2 BRA `(.L_x_94) ;  /* 0x00000000000c2947 */ /* 0x008ff40003800000 */
[----:B-1----:R-:W-:Y:S04]  /*4a20*/  SHF.L.U32 R3, R8, 0x1f, RZ ;  /* 0x0000001f08037819 */ /* 0x002fe800000006ff */
[----:B------:R-:W1:Y:S02]  /*4a30*/  SYNCS.PHASECHK.TRANS64.TRYWAIT P0, [UR6], R3 ;  /* 0x00000003ff0075a7 */ /* 0x000e640008001106 */
[----:B-1----:R-:W-:Y:S05]  /*4a40*/  @!P0 BRA `(.L_x_95) ;  /* 0x00000050004c8947 */ /* 0x002fea0003800000 */
.L_x_94:
[----:B------:R-:W-:Y:S01]  /*4a50*/  UISETP.NE.AND UP0, UPT, UR11, 0x1, UPT ;  /* 0x000000010b00788c */ /* 0x000fe2000bf05270 */
[----:B------:R-:W-:Y:S01]  /*4a60*/  PLOP3.LUT P2, PT, PT, PT, PT, 0x80, 0x8 ;  /* 0x000000000008781c */ /* 0x000fe20003f4f070 */
[----:B------:R-:W-:Y:S02]  /*4a70*/  UIADD3 UR4, UPT, UPT, UR5, 0x1, URZ ;  /* 0x0000000105047890 */ /* 0x000fe4000fffe0ff */
[----:B------:R-:W-:Y:S02]  /*4a80*/  ULEA UR8, UR5, UR17, 0x8 ;  /* 0x0000001105087291 */ /* 0x000fe4000f8e40ff */
[----:B------:R-:W-:Y:S01]  /*4a90*/  UISETP.NE.AND UP1, UPT, UR4, 0x22, UPT ;  /* 0x000000220400788c */ /* 0x000fe2000bf25270 */
[----:B------:R-:W-:Y:S01]  /*4aa0*/  PLOP3.LUT P0, PT, PT, PT, UP0, 0x80, 0x8 ;  /* 0x000000000008781c */ /* 0x000fe20003f0f008 */
[----:B------:R-:W-:Y:S02]  /*4ab0*/  UIADD3 UR11, UPT, UPT, UR11, -0x1, URZ ;  /* 0xffffffff0b0b7890 */ /* 0x000fe4000fffe0ff */
[----:B------:R-:W-:Y:S02]  /*4ac0*/  USEL UR7, URZ, 0x1, UP1 ;  /* 0x00000001ff077887 */ /* 0x000fe40008800000 */
[----:B------:R-:W-:Y:S01]  /*4ad0*/  USEL UR10, UR4, URZ, UP1 ;  /* 0x000000ff040a7287 */ /* 0x000fe20008800000 */
[----:B------:R-:W-:Y:S03]  /*4ae0*/  UMOV UR9, 0xc0004010 ;  /* 0xc000401000097882 */ /* 0x000fe60000000000 */
[----:B------:R-:W-:Y:S01]  /*4af0*/  @UP0 ULEA UR4, UR10, UR13, 0x3 ;  /* 0x0000000d0a040291 */ /* 0x000fe2000f8e18ff */
[----:B------:R-:W-:Y:S01]  /*4b00*/  LOP3.LUT R8, R8, UR7, RZ, 0x3c, !PT ;  /* 0x0000000708087c12 */ /* 0x000fe2000f8e3cff */
[----:B------:R-:W-:Y:S03]  /*4b10*/  UMOV UR7, 0xc0004010 ;  /* 0xc000401000077882 */ /* 0x000fe60000000000 */
[----:B-1----:R-:W-:Y:S04]  /*4b20*/  @P0 SHF.L.U32 R0, R8, 0x1f, RZ ;  /* 0x0000001f08000819 */ /* 0x002fe800000006ff */
[----:B------:R2:W3:Y:S01]  /*4b30*/  @P0 SYNCS.PHASECHK.TRANS64.TRYWAIT P2, [UR4], R0 ;  /* 0x00000000ff0005a7 */ /* 0x0004e20008041104 */
[----:B------:R-:W-:Y:S02]  /*4b40*/  UIADD3 UR4, UPT, UPT, UR6, 0x110, URZ ;  /* 0x0000011006047890 */ /* 0x000fe4000fffe0ff */
[----:B------:R-:W-:Y:S03]  /*4b50*/  ULEA UR6, UR5, UR16, 0x7 ;  /* 0x0000001005067291 */ /* 0x000fe6000f8e38ff */
[----:B------:R-:W-:Y:S06]  /*4b60*/  UMOV UR5, UR10 ;  /* 0x0000000a00057c82 */ /* 0x000fec0008000000 */
[----:B------:R2:W-:Y:S01]  /*4b70*/  UTCQMMA gdesc[UR6], gdesc[UR8], tmem[UR14], tmem[UR20], idesc[UR21], UP2 ;  /* 0x00ff1408060075ea */ /* 0x0005e2000900030e */
[----:B------:R-:W-:Y:S01]  /*4b80*/  UPLOP3.LUT UP2, UPT, UPT, UPT, UPT, 0x80, 0x8 ;  /* 0x000000000008789c */ /* 0x000fe20003f4f070 */
[----:B------:R2:W-:Y:S01]  /*4b90*/  UTCBAR.MULTICAST [UR4], URZ, UR15 ;  /* 0x000000ff040073e9 */ /* 0x0005e2000800080f */
[----:B------:R-:W-:Y:S09]  /*4ba0*/  BRA.U UP3, `(.L_x_96) ;  /* 0xfffffffd038c7547 */ /* 0x000ff2000b83ffff */
.L_x_93:
[----:B--2---:R-:W-:Y:S01]  /*4bb0*/  UIADD3 UR4, UPT, UPT, UR18, 0x1, URZ ;  /* 0x0000000112047890 */ /* 0x004fe2000fffe0ff */
[C---:B------:R-:W-:Y:S01]  /*4bc0*/  ISETP.NE.AND P0, PT, R10.reuse, 0x2, PT ;  /* 0x000000020a00780c */ /* 0x040fe20003f05270 */
[----:B------:R-:W-:Y:S02]  /*4bd0*/  UIADD3 UR5, UPT, UPT, UR19, 0x270, URZ ;  /* 0x0000027013057890 */ /* 0x000fe4000fffe0ff */
[----:B------:R-:W-:Y:S01]  /*4be0*/  UISETP.NE.AND UP0, UPT, UR4, 0x4, UPT ;  /* 0x000000040400788c */ /* 0x000fe2000bf05270 */
[----:B-1----:R-:W-:Y:S02]  /*4bf0*/  SEL R0, RZ, 0x1, P0 ;  /* 0x00000001ff007807 */ /* 0x002fe40000000000 */
[----:B------:R-:W-:Y:S01]  /*4c00*/  SEL R10, R10, RZ, P0 ;  /* 0x000000ff0a0a7207 */ /* 0x000fe20000000000 */
[----:B------:R-:W-:Y:S01]  /*4c10*/  USEL UR6, URZ, 0x1, UP0 ;  /* 0x00000001ff067887 */ /* 0x000fe20008000000 */
[----:B------:R-:W-:Y:S01]  /*4c20*/  LOP3.LUT R9, R9, R0, RZ, 0x3c, !PT ;  /* 0x0000000009097212 */ /* 0x000fe200078e3cff */
[----:B------:R-:W-:Y:S01]  /*4c30*/  USEL UR18, UR4, URZ, UP0 ;  /* 0x000000ff04127287 */ /* 0x000fe20008000000 */
[----:B------:R1:W-:Y:S03]  /*4c40*/  UTCBAR [UR5], URZ ;  /* 0x000000ff050073e9 */ /* 0x0003e600080000ff */
[----:B------:R-:W-:Y:S01]  /*4c50*/  LOP3.LUT R11, R11, UR6, RZ, 0x3c, !PT ;  /* 0x000000060b0b7c12 */ /* 0x000fe2000f8e3cff */
[----:B------:R-:W-:Y:S07]  /*4c60*/  @P1 BRA `(.L_x_97) ;  /* 0xfffffff800c41947 */ /* 0x000fee000383ffff */
[----:B------:R-:W2:Y:S01]  /*4c70*/  S2UR UR8, SR_CgaCtaId ;  /* 0x00000000000879c3 */ /* 0x000ea20000008800 */
[----:B------:R-:W-:Y:S01]  /*4c80*/  ELECT P0, URZ, PT ;  /* 0x0000000000ff782f */ /* 0x000fe20003800000 */
[----:B------:R-:W-:Y:S01]  /*4c90*/  IMAD.MOV.U32 R0, RZ, RZ, 0x1 ;  /* 0x00000001ff007424 */ /* 0x000fe200078e00ff */
[----:B------:R-:W-:Y:S01]  /*4ca0*/  UIADD3 UR13, UPT, UPT, UR13, 0x290, URZ ;  /* 0x000002900d0d7890 */ /* 0x000fe2000fffe0ff */
[----:B------:R-:W-:Y:S01]  /*4cb0*/  SHF.L.U32 R3, R11, 0x1f, RZ ;  /* 0x0000001f0b037819 */ /* 0x000fe200000006ff */
[----:B------:R-:W-:-:S03]  /*4cc0*/  UMOV UR4, 0x40 ;  /* 0x0000004000047882 */ /* 0x000fc60000000000 */
[----:B------:R-:W-:Y:S01]  /*4cd0*/  UVIRTCOUNT.DEALLOC.SMPOOL 0x80 ;  /* 0x000000800000784c */ /* 0x000fe20000000000 */
[----:B--2---:R-:W-:Y:S02]  /*4ce0*/  ULEA UR8, UR8, UR4, 0x18 ;  /* 0x0000000408087291 */ /* 0x004fe4000f8ec0ff */
[----:B------:R-:W-:-:S07]  /*4cf0*/  ULEA UR4, UR18, UR13, 0x3 ;  /* 0x0000000d12047291 */ /* 0x000fce000f8e18ff */
[----:B------:R2:W-:Y:S02]  /*4d00*/  @P0 STS.U8 [UR8+0x1c], R0 ;  /* 0x00001c00ff000988 */ /* 0x0005e40008000008 */
[----:B------:R-:W4:Y:S02]  /*4d10*/  SYNCS.PHASECHK.TRANS64.TRYWAIT P0, [UR4], R3 ;  /* 0x00000003ff0075a7 */ /* 0x000f240008001104 */
[----:B--2-4-:R-:W-:Y:S05]  /*4d20*/  @!P0 BRA `(.L_x_98) ;  /* 0x0000004c00ac8947 */ /* 0x014fea0003800000 */
.L_x_223:
[----:B------:R-:W-:-:S04]  /*4d30*/  UIADD3 UR4, UPT, UPT, UR18, 0x1, URZ ;  /* 0x0000000112047890 */ /* 0x000fc8000fffe0ff */
[----:B------:R-:W-:-:S04]  /*4d40*/  UISETP.NE.AND UP0, UPT, UR4, 0x4, UPT ;  /* 0x000000040400788c */ /* 0x000fc8000bf05270 */
[----:B------:R-:W-:Y:S02]  /*4d50*/  USEL UR6, URZ, 0x1, UP0 ;  /* 0x00000001ff067887 */ /* 0x000fe40008000000 */
[----:B------:R-:W-:-:S04]  /*4d60*/  USEL UR4, UR4, URZ, UP0 ;  /* 0x000000ff04047287 */ /* 0x000fc80008000000 */
[----:B-1----:R-:W-:Y:S01]  /*4d70*/  ULEA UR5, UR4, UR13, 0x3 ;  /* 0x0000000d04057291 */ /* 0x002fe2000f8e18ff */
[----:B------:R-:W-:-:S04]  /*4d80*/  LOP3.LUT R2, R11, UR6, RZ, 0x3c, !PT ;  /* 0x000000060b027c12 */ /* 0x000fc8000f8e3cff */
[----:B--2---:R-:W-:-:S04]  /*4d90*/  SHF.L.U32 R3, R2, 0x1f, RZ ;  /* 0x0000001f02037819 */ /* 0x004fc800000006ff */
[----:B------:R-:W1:Y:S02]  /*4da0*/  SYNCS.PHASECHK.TRANS64.TRYWAIT P0, [UR5], R3 ;  /* 0x00000003ff0075a7 */ /* 0x000e640008001105 */
[----:B-1----:R-:W-:Y:S05]  /*4db0*/  @!P0 BRA `(.L_x_99) ;  /* 0x0000004c00a08947 */ /* 0x002fea0003800000 */
.L_x_225:
        /* <DEDUP_REMOVED lines=9> */
.L_x_227:
[----:B------:R-:W-:-:S04]  /*4e50*/  UIADD3 UR4, UPT, UPT, UR4, 0x1, URZ ;  /* 0x0000000104047890 */ /* 0x000fc8000fffe0ff */
[----:B------:R-:W-:-:S04]  /*4e60*/  UISETP.NE.AND UP0, UPT, UR4, 0x4, UPT ;  /* 0x000000040400788c */ /* 0x000fc8000bf05270 */
[----:B------:R-:W-:Y:S02]  /*4e70*/  USEL UR5, URZ, 0x1, UP0 ;  /* 0x00000001ff057887 */ /* 0x000fe40008000000 */
[----:B------:R-:W-:-:S04]  /*4e80*/  USEL UR4, UR4, URZ, UP0 ;  /* 0x000000ff04047287 */ /* 0x000fc80008000000 */
[----:B------:R-:W-:Y:S01]  /*4e90*/  ULEA UR4, UR4, UR13, 0x3 ;  /* 0x0000000d04047291 */ /* 0x000fe2000f8e18ff */
[----:B-1----:R-:W-:-:S04]  /*4ea0*/  LOP3.LUT R3, R2, UR5, RZ, 0x3c, !PT ;  /* 0x0000000502037c12 */ /* 0x002fc8000f8e3cff */
[----:B------:R-:W-:-:S04]  /*4eb0*/  SHF.L.U32 R3, R3, 0x1f, RZ ;  /* 0x0000001f03037819 */ /* 0x000fc800000006ff */
[----:B------:R-:W1:Y:S02]  /*4ec0*/  SYNCS.PHASECHK.TRANS64.TRYWAIT P0, [UR4], R3 ;  /* 0x00000003ff0075a7 */ /* 0x000e640008001104 */
[----:B-1----:R-:W-:Y:S05]  /*4ed0*/  @!P0 BRA `(.L_x_101) ;  /* 0x0000004c00888947 */ /* 0x002fea0003800000 */
.L_x_229:
[----:B------:R-:W-:Y:S01]  /*4ee0*/  NOP ;  /* 0x0000000000007918 */ /* 0x000fe20000000000 */
[----:B-1----:R-:W1:Y:S01]  /*4ef0*/  LDS R0, [UR8+0x14] ;  /* 0x00001408ff007984 */ /* 0x002e620008000800 */
[----:B------:R-:W-:Y:S01]  /*4f00*/  ULOP3.LUT UR4, UR24, 0xffff, URZ, 0xc0, !UPT ;  /* 0x0000ffff18047892 */ /* 0x000fe2000f8ec0ff */
[----:B------:R-:W-:Y:S01]  /*4f10*/  UMOV UR5, 0xffff ;  /* 0x0000ffff00057882 */ /* 0x000fe20000000000 */
[----:B------:R-:W-:Y:S02]  /*4f20*/  UMOV UR6, 0x1 ;  /* 0x0000000100067882 */ /* 0x000fe40000000000 */
[----:B------:R-:W-:-:S04]  /*4f30*/  USHF.R.U32.HI UR4, URZ, 0x5, UR4 ;  /* 0x00000005ff047899 */ /* 0x000fc80008011604 */
[----:B------:R-:W-:Y:S02]  /*4f40*/  USHF.L.U32 UR5, UR5, UR4, URZ ;  /* 0x0000000405057299 */ /* 0x000fe400080006ff */
[----:B------:R-:W-:-:S04]  /*4f50*/  USHF.L.U32 UR4, UR6, UR4, URZ ;  /* 0x0000000406047299 */ /* 0x000fc800080006ff */
[----:B-1----:R-:W-:-:S04]  /*4f60*/  LOP3.LUT R0, R0, UR5, RZ, 0xc0, !PT ;  /* 0x0000000500007c12 */ /* 0x002fc8000f8ec0ff */
[----:B------:R-:W-:-:S13]  /*4f70*/  ISETP.NE.AND P0, PT, R0, UR5, PT ;  /* 0x0000000500007c0c */ /* 0x000fda000bf05270 */
[----:B------:R-:W-:Y:S05]  /*4f80*/  @P0 BRA `(.L_x_102) ;  /* 0x0000000000580947 */ /* 0x000fea0003800000 */
[----:B------:R-:W1:Y:S02]  /*4f90*/  LDS R0, [UR8+0x18] ;  /* 0x00001808ff007984 */ /* 0x000e640008000800 */
[----:B-1----:R-:W-:-:S04]  /*4fa0*/  LOP3.LUT R0, R0, UR4, RZ, 0xc0, !PT ;  /* 0x0000000400007c12 */ /* 0x002fc8000f8ec0ff */
[----:B------:R-:W-:-:S13]  /*4fb0*/  ISETP.NE.AND P0, PT, R0, UR4, PT ;  /* 0x0000000400007c0c */ /* 0x000fda000bf05270 */
[----:B------:R-:W-:Y:S05]  /*4fc0*/  @P0 BRA `(.L_x_103) ;  /* 0x00000000003c0947 */ /* 0x000fea0003800000 */
[----:B------:R-:W1:Y:S01]  /*4fd0*/  S2R R2, SR_LANEID ;  /* 0x0000000000027919 */ /* 0x000e620000000000 */
[----:B------:R-:W-:Y:S01]  /*4fe0*/  ULOP3.LUT UR5, URZ, UR5, URZ, 0x33, !UPT ;  /* 0x00000005ff057292 */ /* 0x000fe2000f8e33ff */
[----:B------:R-:W-:Y:S01]  /*4ff0*/  LOP3.LUT R4, RZ, UR4, RZ, 0x33, !PT ;  /* 0x00000004ff047c12 */ /* 0x000fe2000f8e33ff */
[----:B------:R-:W-:Y:S02]  /*5000*/  VOTEU.ANY UR4, UPT, PT ;  /* 0x0000000000047886 */ /* 0x000fe400038e0100 */
[----:B------:R-:W-:Y:S01]  /*5010*/  UFLO.U32 UR4, UR4 ;  /* 0x00000004000472bd */ /* 0x000fe200080e0000 */
[----:B------:R-:W2:Y:S01]  /*5020*/  REDUX UR6, R4 ;  /* 0x00000000040673c4 */ /* 0x000ea20000000000 */
[----:B------:R-:W-:-:S06]  /*5030*/  IMAD.U32 R0, RZ, RZ, UR5 ;  /* 0x00000005ff007e24 */ /* 0x000fcc000f8e00ff */
[----:B------:R4:W-:Y:S01]  /*5040*/  UTCATOMSWS.AND URZ, UR5 ;  /* 0x0000000500ff79e3 */ /* 0x0009e20008000000 */
[----:B------:R-:W3:Y:S01]  /*5050*/  REDUX UR7, R0 ;  /* 0x00000000000773c4 */ /* 0x000ee20000000000 */
[----:B-1----:R-:W-:Y:S01]  /*5060*/  ISETP.EQ.U32.AND P0, PT, R2, UR4, PT ;  /* 0x0000000402007c0c */ /* 0x002fe2000bf02070 */
[----:B--2---:R-:W-:Y:S01]  /*5070*/  IMAD.U32 R2, RZ, RZ, UR6 ;  /* 0x00000006ff027e24 */ /* 0x004fe2000f8e00ff */
[----:B---3--:R-:W-:-:S11]  /*5080*/  MOV R3, UR7 ;  /* 0x0000000700037c02 */ /* 0x008fd60008000f00 */
[----:B------:R4:W-:Y:S04]  /*5090*/  @P0 ATOMS.AND RZ, [UR8+0x14], R3 ;  /* 0x00001403ffff098c */ /* 0x0009e8000a800008 */
[----:B------:R4:W-:Y:S01]  /*50a0*/  @P0 ATOMS.AND RZ, [UR8+0x18], R2 ;  /* 0x00001802ffff098c */ /* 0x0009e2000a800008 */
[----:B------:R-:W-:Y:S05]  /*50b0*/  BRA `(.L_x_104) ;  /* 0x0000000000147947 */ /* 0x000fea0003800000 */
.L_x_103:
[----:B------:R-:W-:Y:S02]  /*50c0*/  MOV R2, 0x50e0 ;  /* 0x000050e000027802 */ /* 0x000fe40000000f00 */
[----:B---3-5:R-:W-:Y:S05]  /*50d0*/  CALL.REL.NOINC `($__internal_0_$__cuda_sm10x_tcgen05_guardrail_trap_col_being_dealloced_not_returned_by_alloc) ;  /* 0x0000004c00e47944 */ /* 0x028fea0003c00000 */
[----:B------:R-:W-:Y:S05]  /*50e0*/  BRA `(.L_x_104) ;  /* 0x0000000000087947 */ /* 0x000fea0003800000 */
.L_x_102:
[----:B------:R-:W-:Y:S02]  /*50f0*/  MOV R2, 0x5110 ;  /* 0x0000511000027802 */ /* 0x000fe40000000f00 */
[----:B---3-5:R-:W-:Y:S05]  /*5100*/  CALL.REL.NOINC `($__internal_2_$__cuda_sm10x_tcgen05_guardrail_trap_unallocated_columns_being_dealloced) ;  /* 0x0000004c00f07944 */ /* 0x028fea0003c00000 */
.L_x_104:
[----:B------:R-:W-:Y:S01]  /*5110*/  NOP ;  /* 0x0000000000007918 */ /* 0x000fe20000000000 */
[----:B----4-:R-:W-:Y:S05]  /*5120*/  EXIT ;  /* 0x000000000000794d */ /* 0x010fea0003800000 */
.L_x_86:
[----:B------:R-:W-:-:S09]  /*5130*/  UISETP.NE.OR UP0, UPT, UR17, 0x3, !UP3 ;  /* 0x000000031100788c */ /* 0x000fd2000df05670 */
[----:B------:R-:W-:Y:S05]  /*5140*/  BRA.U UP0, `(.L_x_105) ;  /* 0x0000000d00807547 */ /* 0x000fea000b800000 */
[----:B------:R-:W1:Y:S01]  /*5150*/  S2UR UR10, SR_CgaCtaId ;  /* 0x00000000000a79c3 */ /* 0x000e620000008800 */
[----:B------:R-:W2:Y:S01]  /*5160*/  LDCU UR32, c[0x0][0x370] ;  /* 0x00006e00ff2077ac */ /* 0x000ea20008000800 */
[----:B------:R-:W-:Y:S02]  /*5170*/  HFMA2 R13, -RZ, RZ, 0, 0 ;  /* 0x00000000ff0d7431 */ /* 0x000fe400000001ff */
[----:B------:R-:W-:Y:S01]  /*5180*/  IMAD.MOV.U32 R15, RZ, RZ, 0x1 ;  /* 0x00000001ff0f7424 */ /* 0x000fe200078e00ff */
[----:B------:R-:W-:Y:S01]  /*5190*/  MOV R7, 0x1000 ;  /* 0x0000100000077802 */ /* 0x000fe20000000f00 */
[----:B------:R-:W2:Y:S01]  /*51a0*/  LDCU.128 UR28, c[0x0][0xb10] ;  /* 0x00016200ff1c77ac */ /* 0x000ea20008000c00 */
[----:B------:R-:W-:Y:S01]  /*51b0*/  IMAD.MOV.U32 R14, RZ, RZ, RZ ;  /* 0x000000ffff0e7224 */ /* 0x000fe200078e00ff */
[----:B------:R-:W3:Y:S01]  /*51c0*/  LDC.64 R16, c[0x0][0x348] ;  /* 0x0000d200ff107b82 */ /* 0x000ee20000000a00 */
[----:B------:R-:W4:Y:S01]  /*51d0*/  LDCU UR27, c[0x0][0x374] ;  /* 0x00006e80ff1b77ac */ /* 0x000f220008000800 */
[----:B------:R-:W1:Y:S06]  /*51e0*/  LDCU UR15, c[0x0][0xb0c] ;  /* 0x00016180ff0f77ac */ /* 0x000e6c0008000800 */
[----:B------:R-:W3:Y:S01]  /*51f0*/  LDC.64 R2, c[0x0][0x888] ;  /* 0x00022200ff027b82 */ /* 0x000ee20000000a00 */
[----:B------:R-:W1:Y:S01]  /*5200*/  LDCU UR39, c[0x0][0xb20] ;  /* 0x00016400ff2777ac */ /* 0x000e620008000800 */
[----:B------:R-:W1:Y:S06]  /*5210*/  LDCU UR4, c[0x0][0xb30] ;  /* 0x00016600ff0477ac */ /* 0x000e6c0008000800 */
[----:B------:R-:W3:Y:S01]  /*5220*/  LDC.64 R4, c[0x0][0x890] ;  /* 0x00022400ff047b82 */ /* 0x000ee20000000a00 */
[----:B------:R-:W-:Y:S01]  /*5230*/  UMOV UR21, 0x400 ;  /* 0x0000040000157882 */ /* 0x000fe20000000000 */
[----:B--2---:R-:W-:-:S02]  /*5240*/  UIMAD.WIDE.U32 UR6, UR32, UR28, URZ ;  /* 0x0000001c200672a5 */ /* 0x004fc4000f8e00ff */
[----:B----4-:R-:W-:Y:S02]  /*5250*/  UIMAD.WIDE.U32 UR8, UR27, UR31, URZ ;  /* 0x0000001f1b0872a5 */ /* 0x010fe4000f8e00ff */
[----:B-1----:R-:W-:Y:S02]  /*5260*/  ULEA UR21, UR10, UR21, 0x18 ;  /* 0x000000150a157291 */ /* 0x002fe4000f8ec0ff */
[----:B------:R-:W-:Y:S02]  /*5270*/  UPLOP3.LUT UP3, UPT, UPT, UPT, UPT, 0x40, 0x4 ;  /* 0x000000000004789c */ /* 0x000fe40003f6e870 */
[----:B------:R-:W-:Y:S02]  /*5280*/  UIADD3 UR33, UPT, UPT, UR21, 0x228, URZ ;  /* 0x0000022815217890 */ /* 0x000fe4000fffe0ff */
[----:B------:R-:W-:Y:S01]  /*5290*/  UIADD3 UR17, UPT, UPT, UR21, 0x220, URZ ;  /* 0x0000022015117890 */ /* 0x000fe2000fffe0ff */
[----:B------:R-:W-:Y:S01]  /*52a0*/  UMOV UR6, UR7 ;  /* 0x0000000700067c82 */ /* 0x000fe20008000000 */
[----:B------:R-:W-:Y:S01]  /*52b0*/  UMOV UR35, UR9 ;  /* 0x0000000900237c82 */ /* 0x000fe20008000000 */
[----:B------:R-:W-:-:S02]  /*52c0*/  UISETP.GE.AND UP0, UPT, UR42, 0x1, UPT ;  /* 0x000000012a00788c */ /* 0x000fc4000bf06270 */
[----:B------:R-:W-:Y:S01]  /*52d0*/  UISETP.NE.AND UP4, UPT, UR42, 0x1, UPT ;  /* 0x000000012a00788c */ /* 0x000fe2000bf85270 */
[----:B------:R-:W1:Y:S01]  /*52e0*/  LDCU.64 UR22, c[0x0][0xb28] ;  /* 0x00016500ff1677ac */ /* 0x000e620008000a00 */
[----:B------:R-:W-:Y:S02]  /*52f0*/  UISETP.NE.AND UP6, UPT, UR15, 0x1, UPT ;  /* 0x000000010f00788c */ /* 0x000fe4000bfc5270 */
[----:B------:R-:W-:Y:S02]  /*5300*/  UISETP.NE.AND UP5, UPT, UR30, 0x1, UPT ;  /* 0x000000011e00788c */ /* 0x000fe4000bfa5270 */
[----:B------:R-:W-:Y:S02]  /*5310*/  UPRMT UR33, UR10, 0x654, UR33 ;  /* 0x000006540a217896 */ /* 0x000fe40008000021 */
[----:B------:R-:W-:Y:S02]  /*5320*/  USHF.R.U32.HI UR37, URZ, UR29, UR6 ;  /* 0x0000001dff257299 */ /* 0x000fe40008011606 */
[----:B------:R-:W-:-:S02]  /*5330*/  UPRMT UR34, UR10, 0x654, UR17 ;  /* 0x000006540a227896 */ /* 0x000fc40008000011 */
[----:B------:R-:W-:Y:S02]  /*5340*/  USHF.R.U32.HI UR35, URZ, UR39, UR35 ;  /* 0x00000027ff237299 */ /* 0x000fe40008011623 */
[----:B------:R-:W-:-:S11]  /*5350*/  UISETP.NE.AND UP2, UPT, UR4, 0x1, UPT ;  /* 0x000000010400788c */ /* 0x000fd6000bf45270 */
.L_x_114:
[C---:B------:R-:W-:Y:S02]  /*5360*/  LEA R12, R14.reuse, UR21, 0x3 ;  /* 0x000000150e0c7c11 */ /* 0x040fe4000f8e18ff */
[----:B------:R-:W-:Y:S02]  /*5370*/  SHF.L.U32 R9, R13, 0x1f, RZ ;  /* 0x0000001f0d097819 */ /* 0x000fe400000006ff */
[----:B------:R-:W-:Y:S02]  /*5380*/  LEA R10, R14, UR21, 0x4 ;  /* 0x000000150e0a7c11 */ /* 0x000fe4000f8e20ff */
[----:B--2---:R-:W2:Y:S02]  /*5390*/  SYNCS.PHASECHK.TRANS64.TRYWAIT P0, [R12+URZ+0x250], R9 ;  /* 0x000250090c0075a7 */ /* 0x004ea400080011ff */
[----:B--2---:R-:W-:Y:S05]  /*53a0*/  @!P0 BRA `(.L_x_106) ;  /* 0x00000048006c8947 */ /* 0x004fea0003800000 */
.L_x_230:
[----:B--2---:R-:W2:Y:S01]  /*53b0*/  LDS.128 R8, [R10+0x2e0] ;  /* 0x0002e0000a087984 */ /* 0x004ea20000000c00 */
[----:B------:R-:W-:Y:S01]  /*53c0*/  UISETP.GE.AND UP0, UPT, UR42, 0x1, UPT ;  /* 0x000000012a00788c */ /* 0x000fe2000bf06270 */
[----:B------:R-:W-:Y:S01]  /*53d0*/  @!PT LDS RZ, [RZ] ;  /* 0x00000000fffff984 */ /* 0x000fe20000000800 */
[----:B------:R-:W-:Y:S01]  /*53e0*/  @!PT LDS RZ, [RZ] ;  /* 0x00000000fffff984 */ /* 0x000fe20000000800 */
[----:B------:R-:W-:Y:S01]  /*53f0*/  @!PT LDS RZ, [RZ] ;  /* 0x00000000fffff984 */ /* 0x000fe20000000800 */
[----:B------:R-:W-:Y:S01]  /*5400*/  @!PT LDS RZ, [RZ] ;  /* 0x00000000fffff984 */ /* 0x000fe20000000800 */
[----:B------:R4:W-:Y:S06]  /*5410*/  MEMBAR.ALL.CTA ;  /* 0x0000000000007992 */ /* 0x0009ec0000008000 */
[----:B----4-:R-:W4:Y:S01]  /*5420*/  FENCE.VIEW.ASYNC.S ;  /* 0x00000000000073c6 */ /* 0x010f220000000000 */
[----:B--2---:R-:W-:Y:S11]  /*5430*/  LOP3.LUT P0, RZ, R10, 0x1, RZ, 0xc0, !PT ;  /* 0x000000010aff7812 */ /* 0x004ff6000780c0ff */
[----:B------:R-:W-:Y:S02]  /*5440*/  @!UPT UIADD3 URZ, UPT, UPT, URZ, URZ, URZ ;  /* 0x000000fffffff290 */ /* 0x000fe4000fffe0ff */
[----:B----4-:R-:W-:Y:S01]  /*5450*/  VOTEU.ANY UP1, P0 ;  /* 0x0000000000ff7886 */ /* 0x010fe20000020100 */
[----:B------:R-:W-:Y:S11]  /*5460*/  PLOP3.LUT P0, PT, PT, PT, UP1, 0x80, 0x8 ;  /* 0x000000000008781c */ /* 0x000ff60003f0f018 */
[----:B------:R-:W-:Y:S02]  /*5470*/  @!UPT UIADD3 URZ, UPT, UPT, URZ, URZ, URZ ;  /* 0x000000fffffff290 */ /* 0x000fe4000fffe0ff */
[----:B------:R-:W-:Y:S02]  /*5480*/  @P0 SHF.R.U32.HI R0, RZ, 0x10, R9 ;  /* 0x00000010ff000819 */ /* 0x000fe40000011609 */
[----:B------:R-:W-:Y:S02]  /*5490*/  @P0 MOV R6, R8 ;  /* 0x0000000800060202 */ /* 0x000fe40000000f00 */
[----:B------:R-:W-:Y:S01]  /*54a0*/  @P0 R2UR UR4, R0 ;  /* 0x00000000000402ca */ /* 0x000fe200000e0000 */
[----:B------:R-:W-:Y:S01]  /*54b0*/  VIADD R0, R12, 0x260 ;  /* 0x000002600c007836 */ /* 0x000fe20000000000 */
[----:B------:R-:W-:Y:S02]  /*54c0*/  @P0 LOP3.LUT R8, R9, 0xffff, RZ, 0xc0, !PT ;  /* 0x0000ffff09080812 */ /* 0x000fe400078ec0ff */
[----:B------:R-:W-:Y:S02]  /*54d0*/  @P0 R2UR UR6, R6 ;  /* 0x00000000060602ca */ /* 0x000fe400000e0000 */
[----:B------:R-:W-:Y:S02]  /*54e0*/  PRMT R0, RZ, 0x654, R0 ;  /* 0x00000654ff007816 */ /* 0x000fe40000000000 */
[----:B------:R-:W-:Y:S02]  /*54f0*/  @P0 R2UR UR5, R8 ;  /* 0x00000000080502ca */ /* 0x000fe400000e0000 */
[----:B------:R2:W-:Y:S03]  /*5500*/  SYNCS.ARRIVE.TRANS64.RED.A1T0 RZ, [R0+URZ], RZ ;  /* 0x000000ff00ff79a7 */ /* 0x0005e600081004ff */
[----:B------:R-:W-:Y:S04]  /*5510*/  @UP1 UMOV UR26, UR4 ;  /* 0x00000004001a1c82 */ /* 0x000fe80008000000 */
[----:B------:R-:W-:Y:S04]  /*5520*/  @UP1 UMOV UR14, UR6 ;  /* 0x00000006000e1c82 */ /* 0x000fe80008000000 */
[----:B------:R-:W-:Y:S01]  /*5530*/  @UP1 UMOV UR13, UR5 ;  /* 0x00000005000d1c82 */ /* 0x000fe20008000000 */
[----:B------:R-:W-:Y:S05]  /*5540*/  BRA.U !UP0, `(.L_x_107) ;  /* 0x0000000108a47547 */ /* 0x000fea000b800000 */
[----:B------:R-:W-:Y:S02]  /*5550*/  UIMAD.WIDE.U32 UR8, UR13, UR31, URZ ;  /* 0x0000001f0d0872a5 */ /* 0x000fe4000f8e00ff */
[----:B------:R-:W-:Y:S02]  /*5560*/  UIMAD.WIDE.U32 UR10, UR14, UR28, URZ ;  /* 0x0000001c0e0a72a5 */ /* 0x000fe4000f8e00ff */
[----:B------:R-:W-:Y:S02]  /*5570*/  USEL UR4, UR27, UR35, !UP5 ;  /* 0x000000231b047287 */ /* 0x000fe4000e800000 */
[----:B------:R-:W-:Y:S02]  /*5580*/  USEL UR7, UR32, UR37, !UP6 ;  /* 0x0000002520077287 */ /* 0x000fe4000f000000 */
[----:B-1----:R-:W-:Y:S02]  /*5590*/  UIMAD.WIDE.U32 UR18, UR4, UR22, URZ ;  /* 0x00000016041272a5 */ /* 0x002fe4000f8e00ff */
[----:B------:R-:W-:Y:S01]  /*55a0*/  UIMAD.WIDE.U32 UR24, UR7, UR22, URZ ;  /* 0x00000016071872a5 */ /* 0x000fe2000f8e00ff */
[----:B------:R-:W-:Y:S02]  /*55b0*/  UMOV UR5, UR9 ;  /* 0x0000000900057c82 */ /* 0x000fe40008000000 */
[----:B------:R-:W-:Y:S03]  /*55c0*/  USHF.R.U32.HI UR6, URZ, UR39, UR5 ;  /* 0x00000027ff067299 */ /* 0x000fe60008011605 */
[----:B------:R-:W-:Y:S01]  /*55d0*/  UMOV UR5, UR11 ;  /* 0x0000000b00057c82 */ /* 0x000fe20008000000 */
[----:B------:R-:W-:Y:S02]  /*55e0*/  USEL UR6, UR13, UR6, !UP5 ;  /* 0x000000060d067287 */ /* 0x000fe4000e800000 */
[----:B------:R-:W-:Y:S02]  /*55f0*/  USHF.R.U32.HI UR8, URZ, UR29, UR5 ;  /* 0x0000001dff087299 */ /* 0x000fe40008011605 */
[----:B------:R-:W-:Y:S01]  /*5600*/  UIMAD.WIDE.U32 UR10, UR6, UR22, URZ ;  /* 0x00000016060a72a5 */ /* 0x000fe2000f8e00ff */
[----:B------:R-:W-:Y:S02]  /*5610*/  UMOV UR5, UR19 ;  /* 0x0000001300057c82 */ /* 0x000fe40008000000 */
[----:B------:R-:W-:Y:S03]  /*5620*/  @UP4 USHF.R.U32.HI UR4, URZ, UR23, UR5 ;  /* 0x00000017ff044299 */ /* 0x000fe60008011605 */
[----:B------:R-:W-:Y:S01]  /*5630*/  UMOV UR5, UR25 ;  /* 0x0000001900057c82 */ /* 0x000fe20008000000 */
[----:B------:R-:W-:Y:S02]  /*5640*/  UIMAD UR4, UR42, UR4, URZ ;  /* 0x000000042a0472a4 */ /* 0x000fe4000f8e02ff */
[----:B------:R-:W-:Y:S02]  /*5650*/  @UP4 USHF.R.U32.HI UR7, URZ, UR23, UR5 ;  /* 0x00000017ff074299 */ /* 0x000fe40008011605 */
[----:B------:R-:W-:Y:S02]  /*5660*/  USEL UR5, UR14, UR8, !UP6 ;  /* 0x000000080e057287 */ /* 0x000fe4000f000000 */
[----:B------:R-:W-:Y:S02]  /*5670*/  UIMAD UR8, UR42, UR7, URZ ;  /* 0x000000072a0872a4 */ /* 0x000fe4000f8e02ff */
[----:B------:R-:W-:Y:S03]  /*5680*/  UISETP.GE.AND UP0, UPT, UR6, UR4, UPT ;  /* 0x000000040600728c */ /* 0x000fe6000bf06270 */
[----:B------:R-:W-:Y:S01]  /*5690*/  UMOV UR4, UR11 ;  /* 0x0000000b00047c82 */ /* 0x000fe20008000000 */
[----:B------:R-:W-:Y:S02]  /*56a0*/  UISETP.GE.OR UP0, UPT, UR5, UR8, UP0 ;  /* 0x000000080500728c */ /* 0x000fe40008706670 */
[----:B------:R-:W-:Y:S02]  /*56b0*/  USHF.R.U32.HI UR4, URZ, UR23, UR4 ;  /* 0x00000017ff047299 */ /* 0x000fe40008011604 */
[----:B------:R-:W-:Y:S02]  /*56c0*/  UIMAD.WIDE.U32 UR8, UR5, UR22, URZ ;  /* 0x00000016050872a5 */ /* 0x000fe4000f8e00ff */
[----:B------:R-:W-:Y:S04]  /*56d0*/  USEL UR10, UR6, UR4, !UP4 ;  /* 0x00000004060a7287 */ /* 0x000fe8000e000000 */
[----:B------:R-:W-:Y:S01]  /*56e0*/  UIADD3 UR11, UPT, UPT, -UR10, URZ, URZ ;  /* 0x000000ff0a0b7290 */ /* 0x000fe2000fffe1ff */
[----:B------:R-:W-:Y:S02]  /*56f0*/  @!UP0 UMOV UR4, UR9 ;  /* 0x0000000900048c82 */ /* 0x000fe40008000000 */
[----:B------:R-:W-:Y:S02]  /*5700*/  @!UP0 USHF.R.U32.HI UR4, URZ, UR23, UR4 ;  /* 0x00000017ff048299 */ /* 0x000fe40008011604 */
[----:B------:R-:W-:Y:S02]  /*5710*/  UIMAD UR8, UR42, UR11, UR6 ;  /* 0x0000000b2a0872a4 */ /* 0x000fe4000f8e0206 */
[----:B------:R-:W-:Y:S04]  /*5720*/  @!UP0 USEL UR4, UR5, UR4, !UP4 ;  /* 0x0000000405048287 */ /* 0x000fe8000e000000 */
[----:B------:R-:W-:Y:S02]  /*5730*/  @!UP0 UIMAD UR8, UR7, UR8, UR4 ;  /* 0x00000008070882a4 */ /* 0x000fe4000f8e0204 */
[----:B------:R-:W-:Y:S02]  /*5740*/  @!UP0 UIADD3 UR9, UPT, UPT, UR10, -UR4, URZ ;  /* 0x800000040a098290 */ /* 0x000fe4000fffe0ff */
[----:B------:R-:W-:Y:S02]  /*5750*/  UIADD3 UR4, UPT, UPT, -UR5, URZ, URZ ;  /* 0x000000ff05047290 */ /* 0x000fe4000fffe1ff */
[----:B------:R-:W-:Y:S02]  /*5760*/  UIADD3 UR7, UPT, UPT, -UR6, URZ, URZ ;  /* 0x000000ff06077290 */ /* 0x000fe4000fffe1ff */
[----:B------:R-:W-:Y:S02]  /*5770*/  @!UP0 UIMAD UR6, UR9, UR42, UR5 ;  /* 0x0000002a090682a4 */ /* 0x000fe4000f8e0205 */
[----:B------:R-:W-:Y:S02]  /*5780*/  UIMAD UR14, UR15, UR4, UR14 ;  /* 0x000000040f0e72a4 */ /* 0x000fe4000f8e020e */
[----:B------:R-:W-:Y:S01]  /*5790*/  UIMAD UR13, UR30, UR7, UR13 ;  /* 0x000000071e0d72a4 */ /* 0x000fe2000f8e020d */
[----:B------:R-:W-:Y:S02]  /*57a0*/  @!UP0 UMOV UR5, UR8 ;  /* 0x0000000800058c82 */ /* 0x000fe40008000000 */
[----:B------:R-:W-:Y:S02]  /*57b0*/  UIMAD UR14, UR5, UR15, UR14 ;  /* 0x0000000f050e72a4 */ /* 0x000fe4000f8e020e */
[----:B------:R-:W-:Y:S11]  /*57c0*/  UIMAD UR13, UR6, UR30, UR13 ;  /* 0x0000001e060d72a4 */ /* 0x000ff6000f8e020d */
[----:B------:R-:W-:Y:S01]  /*57d0*/  @!UPT UIADD3 URZ, UPT, UPT, URZ, URZ, URZ ;  /* 0x000000fffffff290 */ /* 0x000fe2000fffe0ff */
.L_x_107:
[----:B------:R-:W4:Y:S01]  /*57e0*/  @!UP2 LDCU.128 UR8, c[0x0][0xb10] ;  /* 0x00016200ff08a7ac */ /* 0x000f220008000c00 */
[C---:B---3--:R-:W-:Y:S02]  /*57f0*/  ISETP.NE.U32.AND P1, PT, R4.reuse, RZ, PT ;  /* 0x000000ff0400720c */ /* 0x048fe40003f25070 */
[----:B------:R-:W-:Y:S02]  /*5800*/  ISETP.NE.U32.AND P0, PT, R4, RZ, PT ;  /* 0x000000ff0400720c */ /* 0x000fe40003f05070 */
[C---:B------:R-:W-:Y:S02]  /*5810*/  ISETP.NE.AND.EX P1, PT, R5.reuse, RZ, PT, P1 ;  /* 0x000000ff0500720c */ /* 0x040fe40003f25310 */
[----:B------:R-:W-:Y:S01]  /*5820*/  ISETP.NE.AND.EX P0, PT, R5, RZ, PT, P0 ;  /* 0x000000ff0500720c */ /* 0x000fe20003f05300 */
[----:B------:R-:W3:Y:S01]  /*5830*/  @!UP2 LDCU UR5, c[0x0][0xb0c] ;  /* 0x00016180ff05a7ac */ /* 0x000ee20008000800 */
[----:B------:R-:W-:Y:S01]  /*5840*/  SHF.L.U32 R9, R15, 0x1f, RZ ;  /* 0x0000001f0f097819 */ /* 0x000fe200000006ff */
[----:B------:R-:W-:Y:S02]  /*5850*/  USHF.L.U32 UR19, UR16, 0x6, URZ ;  /* 0x0000000610137899 */ /* 0x000fe400080006ff */
[----:B------:R-:W-:Y:S02]  /*5860*/  USHF.L.U32 UR18, UR20, 0x7, URZ ;  /* 0x0000000714127899 */ /* 0x000fe400080006ff */
[----:B----4-:R-:W-:Y:S07]  /*5870*/  UIMAD.WIDE.U32 UR6, UR14, UR8, URZ ;  /* 0x000000080e0672a5 */ /* 0x010fee000f8e00ff */
[----:B------:R-:W-:Y:S01]  /*5880*/  @!UP2 UMOV UR4, UR7 ;  /* 0x000000070004ac82 */ /* 0x000fe20008000000 */
[----:B---3--:R-:W-:Y:S02]  /*5890*/  @!UP2 UISETP.NE.AND UP0, UPT, UR5, 0x1, UPT ;  /* 0x000000010500a88c */ /* 0x008fe4000bf05270 */
[----:B------:R-:W-:Y:S02]  /*58a0*/  @!UP2 USHF.R.U32.HI UR4, URZ, UR9, UR4 ;  /* 0x00000009ff04a299 */ /* 0x000fe40008011604 */
[----:B------:R-:W-:Y:S02]  /*58b0*/  UIMAD.WIDE.U32 UR6, UR13, UR11, URZ ;  /* 0x0000000b0d0672a5 */ /* 0x000fe4000f8e00ff */
[----:B------:R-:W-:Y:S02]  /*58c0*/  @!UP2 USEL UR8, UR14, UR4, !UP0 ;  /* 0x000000040e08a287 */ /* 0x000fe4000c000000 */
[----:B------:R-:W-:Y:S03]  /*58d0*/  @!UP2 UISETP.NE.AND UP0, UPT, UR10, 0x1, UPT ;  /* 0x000000010a00a88c */ /* 0x000fe6000bf05270 */
[----:B------:R-:W-:Y:S02]  /*58e0*/  @!UP2 UMOV UR6, UR7 ;  /* 0x000000070006ac82 */ /* 0x000fe40008000000 */
[----:B------:R-:W3:Y:S02]  /*58f0*/  @!UP2 LDCU UR4, c[0x0][0xb20] ;  /* 0x00016400ff04a7ac */ /* 0x000ee40008000800 */
[----:B---3--:R-:W-:Y:S04]  /*5900*/  @!UP2 USHF.R.U32.HI UR6, URZ, UR4, UR6 ;  /* 0x00000004ff06a299 */ /* 0x008fe80008011606 */
[----:B------:R-:W-:Y:S04]  /*5910*/  @!UP2 USEL UR6, UR13, UR6, !UP0 ;  /* 0x000000060d06a287 */ /* 0x000fe8000c000000 */
[----:B------:R-:W-:Y:S02]  /*5920*/  @!UP2 UIADD3 UR4, UPT, UPT, -UR8, UR6, URZ ;  /* 0x000000060804a290 */ /* 0x000fe4000fffe1ff */
[----:B------:R-:W-:Y:S02]  /*5930*/  @!UP2 UIADD3 UR6, UPT, UPT, UR8, -UR6, URZ ;  /* 0x800000060806a290 */ /* 0x000fe4000fffe0ff */
[----:B------:R-:W-:Y:S02]  /*5940*/  @!UP2 UIMAD UR14, UR4, UR5, UR14 ;  /* 0x00000005040ea2a4 */ /* 0x000fe4000f8e020e */
[----:B------:R-:W-:Y:S01]  /*5950*/  @!UP2 UIMAD UR13, UR6, UR10, UR13 ;  /* 0x0000000a060da2a4 */ /* 0x000fe2000f8e020d */
[----:B------:R-:W-:Y:S11]  /*5960*/  BRA.U UP3, `(.L_x_108) ;  /* 0x0000000103107547 */ /* 0x000ff6000b800000 */
[----:B--2---:R-:W-:Y:S04]  /*5970*/  MOV R0, UR38 ;  /* 0x0000002600007c02 */ /* 0x004fe80008000f00 */
[----:B------:R-:W-:Y:S04]  /*5980*/  SHF.L.U32 R11, R0, 0x1f, RZ ;  /* 0x0000001f000b7819 */ /* 0x000fe800000006ff */
[----:B------:R-:W2:Y:S02]  /*5990*/  SYNCS.PHASECHK.TRANS64.TRYWAIT P2, [UR21+0x248], R11 ;  /* 0x0002480bff0075a7 */ /* 0x000ea40008041115 */
[----:B--2---:R-:W-:Y:S05]  /*59a0*/  @!P2 BRA `(.L_x_109) ;  /* 0x000000440000a947 */ /* 0x004fea0003800000 */
.L_x_108:
[----:B------:R-:W-:Y:S05]  /*59b0*/  @!P1 BRA `(.L_x_110) ;  /* 0x0000000000309947 */ /* 0x000fea0003800000 */
[----:B------:R-:W-:Y:S01]  /*59c0*/  ISETP.NE.U32.AND P1, PT, R2, RZ, PT ;  /* 0x000000ff0200720c */ /* 0x000fe20003f25070 */
[----:B------:R-:W3:Y:S01]  /*59d0*/  LDCU.64 UR4, c[0x0][0x358] ;  /* 0x00006b00ff0477ac */ /* 0x000ee20008000a00 */
[----:B------:R-:W-:Y:S02]  /*59e0*/  IMAD.MOV.U32 R84, RZ, RZ, 0x1 ;  /* 0x00000001ff547424 */ /* 0x000fe400078e00ff */
[----:B------:R-:W-:Y:S11]  /*59f0*/  ISETP.NE.AND.EX P1, PT, R3, RZ, PT, P1 ;  /* 0x000000ff0300720c */ /* 0x000ff60003f25310 */
[----:B------:R-:W-:Y:S02]  /*5a00*/  @!UPT UIADD3 URZ, UPT, UPT, URZ, URZ, URZ ;  /* 0x000000fffffff290 */ /* 0x000fe4000fffe0ff */
[----:B--2---:R-:W2:Y:S01]  /*5a10*/  @P1 LDC.64 R10, c[0x0][0x888] ;  /* 0x00022200ff0a1b82 */ /* 0x004ea20000000a00 */
[----:B------:R-:W-:Y:S04]  /*5a20*/  @P1 IMAD R0, R4, UR36, RZ ;  /* 0x0000002404001c24 */ /* 0x000fe8000f8e02ff */
[----:B--2---:R-:W-:Y:S04]  /*5a30*/  @P1 IMAD.WIDE R10, R0, 0x4, R10 ;  /* 0x00000004000a1825 */ /* 0x004fe800078e020a */
[----:B------:R-:W-:Y:S01]  /*5a40*/  HFMA2 R0, -RZ, RZ, 0, 5.9604644775390625e-08 ;  /* 0x00000001ff007431 */ /* 0x000fe200000001ff */
[----:B---3-5:R3:W5:Y:S04]  /*5a50*/  @P1 LDG.E R41, desc[UR4][R10.64] ;  /* 0x000000040a291981 */ /* 0x028768000c1e1900 */
[----:B------:R-:W-:Y:S01]  /*5a60*/  @!P1 PRMT R84, R0, 0x7610, R84 ;  /* 0x0000761000549816 */ /* 0x000fe20000000054 */
[----:B---3--:R-:W4:Y:S06]  /*5a70*/  @!P1 LDC R41, c[0x0][0x880] ;  /* 0x00022000ff299b82 */ /* 0x008f2c0000000800 */
.L_x_110:
[----:B----45:R-:W-:Y:S01]  /*5a80*/  @!P0 FSETP.EQ.AND P1, PT, R41, RZ, PT ;  /* 0x000000ff2900820b */ /* 0x030fe20003f22000 */
[----:B------:R-:W-:Y:S01]  /*5a90*/  @!UPT UIADD3 URZ, UPT, UPT, URZ, URZ, URZ ;  /* 0x000000fffffff290 */ /* 0x000fe2000fffe0ff */
[----:B------:R-:W-:Y:S11]  /*5aa0*/  @!P0 BRA `(.L_x_111) ;  /* 0x0000000000188947 */ /* 0x000ff60003800000 */
[----:B------:R-:W-:Y:S02]  /*5ab0*/  LOP3.LUT P0, RZ, R84, 0xff, RZ, 0xc0, !PT ;  /* 0x000000ff54ff7812 */ /* 0x000fe4000780c0ff */
[----:B------:R-:W-:Y:S04]  /*5ac0*/  ISETP.NE.U32.AND P1, PT, R2, RZ, PT ;  /* 0x000000ff0200720c */ /* 0x000fe80003f25070 */
[----:B------:R-:W-:Y:S04]  /*5ad0*/  ISETP.NE.AND.EX P1, PT, R3, RZ, PT, P1 ;  /* 0x000000ff0300720c */ /* 0x000fe80003f25310 */
[----:B------:R-:W-:Y:S03]  /*5ae0*/  PLOP3.LUT P1, PT, P1, PT, PT, 0x8, 0x80 ;  /* 0x000000000080781c */ /* 0x000fe60000f2e170 */
[----:B------:R-:W-:Y:S11]  /*5af0*/  @P0 FSETP.EQ.AND P1, PT, R41, RZ, PT ;  /* 0x000000ff2900020b */ /* 0x000ff60003f22000 */
[----:B------:R-:W-:Y:S02]  /*5b00*/  @!UPT UIADD3 URZ, UPT, UPT, URZ, URZ, URZ ;  /* 0x000000fffffff290 */ /* 0x000fe4000fffe0ff */
.L_x_111:
[----:B------:R-:W3:Y:S01]  /*5b10*/  SYNCS.PHASECHK.TRANS64.TRYWAIT P2, [UR21+0x230], R9 ;  /* 0x00023009ff0075a7 */ /* 0x000ee20008041115 */
[----:B------:R-:W-:Y:S04]  /*5b20*/  ELECT P0, URZ, PT ;  /* 0x0000000000ff782f */ /* 0x000fe80003800000 */
[----:B------:R-:W-:Y:S11]  /*5b30*/  PLOP3.LUT P1, PT, P1, P0, PT, 0xf2, 0x2f ;  /* 0x00000000002f781c */ /* 0x000ff60000f21e72 */
[----:B------:R-:W-:Y:S02]  /*5b40*/  @!UPT UIADD3 URZ, UPT, UPT, URZ, URZ, URZ ;  /* 0x000000fffffff290 */ /* 0x000fe4000fffe0ff */
[----:B------:R-:W-:Y:S05]  /*5b50*/  @!P1 IADD3 R8, P0, PT, R16, 0x580, RZ ;  /* 0x0000058010089810 */ /* 0x000fea0007f1e0ff */
[----:B------:R-:W-:Y:S01]  /*5b60*/  @!P1 IMAD.X R6, RZ, RZ, R17, P0 ;  /* 0x000000ffff069224 */ /* 0x000fe200000e0611 */
[----:B---3--:R-:W-:Y:S07]  /*5b70*/  @!P2 BRA `(.L_x_112) ;  /* 0x0000004000a4a947 */ /* 0x008fee0003800000 */
.L_x_233:
[----:B------:R-:W-:Y:S01]  /*5b80*/  @!P1 R2UR UR5, R8 ;  /* 0x00000000080592ca */ /* 0x000fe200000e0000 */
[----:B------:R-:W-:Y:S01]  /*5b90*/  VOTEU.ALL UP0, P1 ;  /* 0x0000000000ff7886 */ /* 0x000fe20000800000 */
[----:B------:R-:W-:Y:S01]  /*5ba0*/  @!P1 R2UR UR4, R6 ;  /* 0x00000000060492ca */ /* 0x000fe200000e0000 */
[----:B--2---:R-:W-:Y:S01]  /*5bb0*/  @!P1 IMAD.MOV.U32 R0, RZ, RZ, 0x1000 ;  /* 0x00001000ff009424 */ /* 0x004fe200078e00ff */
[----:B------:R-:W-:Y:S01]  /*5bc0*/  UMOV UR6, 0x0 ;  /* 0x0000000000067882 */ /* 0x000fe20000000000 */
[----:B------:R-:W-:Y:S01]  /*5bd0*/  UMOV UR7, 0x10000000 ;  /* 0x1000000000077882 */ /* 0x000fe20000000000 */
[----:B------:R-:W-:Y:S01]  /*5be0*/  @!UP0 UIADD3 UR16, UPT, UPT, UR21, 0x400, URZ ;  /* 0x0000040015108890 */ /* 0x000fe2000fffe0ff */
[----:B------:R-:W-:Y:S01]  /*5bf0*/  VIADD R14, R14, 0x1 ;  /* 0x000000010e0e7836 */ /* 0x000fe20000000000 */
[----:B------:R-:W-:Y:S01]  /*5c00*/  VOTEU.ALL UP0, P1 ;  /* 0x0000000000ff7886 */ /* 0x000fe20000800000 */
[----:B------:R-:W-:Y:S04]  /*5c10*/  UMOV UR20, UR36 ;  /* 0x0000002400147c82 */ /* 0x000fe80008000000 */
[----:B------:R-:W-:Y:S02]  /*5c20*/  IMAD.U32 R10, RZ, RZ, UR5 ;  /* 0x00000005ff0a7e24 */ /* 0x000fe4000f8e00ff */
[----:B------:R-:W-:Y:S03]  /*5c30*/  IMAD.U32 R11, RZ, RZ, UR4 ;  /* 0x00000004ff0b7e24 */ /* 0x000fe6000f8e00ff */
[----:B------:R-:W-:Y:S02]  /*5c40*/  @!P1 R2UR UR4, R10 ;  /* 0x000000000a0492ca */ /* 0x000fe400000e0000 */
[----:B------:R-:W-:Y:S11]  /*5c50*/  @!P1 R2UR UR5, R11 ;  /* 0x000000000b0592ca */ /* 0x000ff600000e0000 */
[----:B------:R-:W-:Y:S02]  /*5c60*/  @!UPT UIADD3 URZ, UPT, UPT, URZ, URZ, URZ ;  /* 0x000000fffffff290 */ /* 0x000fe4000fffe0ff */
[----:B------:R2:W-:Y:S01]  /*5c70*/  @!UP0 UTMALDG.3D [UR16], [UR4], desc[UR6] ;  /* 0x00000610040085b4 */ /* 0x0005e20008011000 */
[----:B------:R2:W-:Y:S01]  /*5c80*/  @!P1 SYNCS.ARRIVE.TRANS64.RED.A0TR RZ, [UR21+0x220], R0 ;  /* 0x00022000ffff99a7 */ /* 0x0005e20008300415 */
[----:B------:R-:W-:Y:S01]  /*5c90*/  SYNCS.ARRIVE.TRANS64.RED.A1T0 RZ, [UR34], RZ ;  /* 0x000000ffffff79a7 */ /* 0x000fe20008100422 */
[----:B------:R-:W3:Y:S02]  /*5ca0*/  SYNCS.PHASECHK.TRANS64.TRYWAIT P0, [UR21+0x238], R9 ;  /* 0x00023809ff0075a7 */ /* 0x000ee40008001115 */
[----:B--23--:R-:W-:Y:S05]  /*5cb0*/  @!P0 BRA `(.L_x_113) ;  /* 0x00000040006c8947 */ /* 0x00cfea0003800000 */
.L_x_235:
[----:B------:R-:W-:Y:S01]  /*5cc0*/  @!P1 IADD3 R6, P0, PT, R16, 0x580, RZ ;  /* 0x0000058010069810 */ /* 0x000fe20007f1e0ff */
[----:B------:R-:W-:Y:S01]  /*5cd0*/  VOTEU.ALL UP0, P1 ;  /* 0x0000000000ff7886 */ /* 0x000fe20000800000 */
[----:B------:R-:W-:Y:S01]  /*5ce0*/  UMOV UR6, 0x0 ;  /* 0x0000000000067882 */ /* 0x000fe20000000000 */
[----:B------:R-:W-:Y:S01]  /*5cf0*/  UMOV UR7, 0x10000000 ;  /* 0x1000000000077882 */ /* 0x000fe20000000000 */
[----:B------:R-:W-:Y:S01]  /*5d00*/  @!P1 R2UR UR5, R6 ;  /* 0x00000000060592ca */ /* 0x000fe200000e0000 */
[----:B--2---:R-:W-:Y:S01]  /*5d10*/  @!P1 IMAD.X R0, RZ, RZ, R17, P0 ;  /* 0x000000ffff009224 */ /* 0x004fe200000e0611 */
[----:B------:R-:W-:Y:S01]  /*5d20*/  @!UP0 UIADD3 UR10, UPT, UPT, UR18, 0x40, URZ ;  /* 0x00000040120a8890 */ /* 0x000fe2000fffe0ff */
[----:B------:R-:W-:Y:S01]  /*5d30*/  ISETP.NE.AND P0, PT, R14, 0x2, PT ;  /* 0x000000020e00780c */ /* 0x000fe20003f05270 */
[----:B------:R-:W-:Y:S01]  /*5d40*/  @!UP0 UIADD3 UR8, UPT, UPT, UR21, 0x1400, URZ ;  /* 0x0000140015088890 */ /* 0x000fe2000fffe0ff */
[----:B------:R-:W-:Y:S01]  /*5d50*/  LOP3.LUT R15, R15, 0x1, RZ, 0x3c, !PT ;  /* 0x000000010f0f7812 */ /* 0x000fe200078e3cff */
[----:B------:R-:W-:Y:S01]  /*5d60*/  @!UP0 UIADD3 UR9, UPT, UPT, UR21, 0x228, URZ ;  /* 0x0000022815098890 */ /* 0x000fe2000fffe0ff */
[----:B------:R-:W-:Y:S01]  /*5d70*/  @!P1 R2UR UR4, R0 ;  /* 0x00000000000492ca */ /* 0x000fe200000e0000 */
[----:B------:R-:W-:Y:S01]  /*5d80*/  VOTEU.ALL UP0, P1 ;  /* 0x0000000000ff7886 */ /* 0x000fe20000800000 */
[----:B------:R-:W-:Y:S01]  /*5d90*/  UMOV UR11, UR19 ;  /* 0x00000013000b7c82 */ /* 0x000fe20008000000 */
[----:B------:R-:W-:Y:S01]  /*5da0*/  UMOV UR12, UR36 ;  /* 0x00000024000c7c82 */ /* 0x000fe20008000000 */
[----:B------:R-:W-:Y:S01]  /*5db0*/  SEL R0, RZ, 0x1, P0 ;  /* 0x00000001ff007807 */ /* 0x000fe20000000000 */
[----:B------:R-:W-:Y:S01]  /*5dc0*/  UIADD3 UR20, UPT, UPT, UR13, UR59, URZ ;  /* 0x0000003b0d147290 */ /* 0x000fe2000fffe0ff */
[----:B------:R-:W-:Y:S01]  /*5dd0*/  IMAD.U32 R8, RZ, RZ, UR5 ;  /* 0x00000005ff087e24 */ /* 0x000fe2000f8e00ff */
[----:B------:R-:W-:Y:S01]  /*5de0*/  SEL R14, R14, RZ, P0 ;  /* 0x000000ff0e0e7207 */ /* 0x000fe20000000000 */
[----:B------:R-:W-:Y:S01]  /*5df0*/  UIADD3 UR16, UPT, UPT, UR14, UR62, URZ ;  /* 0x0000003e0e107290 */ /* 0x000fe2000fffe0ff */
[----:B------:R-:W-:Y:S01]  /*5e00*/  LOP3.LUT R13, R13, R0, RZ, 0x3c, !PT ;  /* 0x000000000d0d7212 */ /* 0x000fe200078e3cff */
[----:B------:R-:W-:Y:S01]  /*5e10*/  UPLOP3.LUT UP3, UPT, UPT, UPT, UPT, 0x80, 0x8 ;  /* 0x000000000008789c */ /* 0x000fe20003f6f070 */
[----:B------:R-:W-:Y:S02]  /*5e20*/  UMOV UR36, UR26 ;  /* 0x0000001a00247c82 */ /* 0x000fe40008000000 */
[----:B------:R-:W-:Y:S01]  /*5e30*/  IMAD.U32 R9, RZ, RZ, UR4 ;  /* 0x00000004ff097e24 */ /* 0x000fe2000f8e00ff */
[----:B------:R-:W-:Y:S04]  /*5e40*/  @!P1 R2UR UR4, R8 ;  /* 0x00000000080492ca */ /* 0x000fe800000e0000 */
[----:B------:R-:W-:Y:S11]  /*5e50*/  @!P1 R2UR UR5, R9 ;  /* 0x00000000090592ca */ /* 0x000ff600000e0000 */
[----:B------:R-:W-:Y:S02]  /*5e60*/  @!UPT UIADD3 URZ, UPT, UPT, URZ, URZ, URZ ;  /* 0x000000fffffff290 */ /* 0x000fe4000fffe0ff */
[----:B------:R2:W-:Y:S01]  /*5e70*/  @!UP0 UTMALDG.3D [UR8], [UR4], desc[UR6] ;  /* 0x00000608040085b4 */ /* 0x0005e20008011000 */
[----:B------:R2:W-:Y:S01]  /*5e80*/  @!P1 SYNCS.ARRIVE.TRANS64.RED.A0TR RZ, [UR21+0x228], R7 ;  /* 0x00022807ffff99a7 */ /* 0x0005e20008300415 */
[----:B------:R-:W-:Y:S01]  /*5e90*/  SYNCS.ARRIVE.TRANS64.RED.A1T0 RZ, [UR33], RZ ;  /* 0x000000ffffff79a7 */ /* 0x000fe20008100421 */
[----:B------:R-:W-:Y:S05]  /*5ea0*/  BRA.U UP1, `(.L_x_114) ;  /* 0xfffffff5012c7547 */ /* 0x000fea000b83ffff */
[----:B------:R-:W-:-:S04]  /*5eb0*/  SHF.L.U32 R3, R15, 0x1f, RZ ;  /* 0x0000001f0f037819 */ /* 0x000fc800000006ff */
[----:B------:R-:W3:Y:S02]  /*5ec0*/  SYNCS.PHASECHK.TRANS64.TRYWAIT P0, [UR21+0x230], R3 ;  /* 0x00023003ff0075a7 */ /* 0x000ee40008001115 */
[----:B---3--:R-:W-:Y:S05]  /*5ed0*/  @!P0 BRA `(.L_x_115) ;  /* 0x0000003c00fc8947 */ /* 0x008fea0003800000 */
.L_x_237:
[----:B---3--:R-:W-:-:S07]  /*5ee0*/  MOV R0, UR21 ;  /* 0x0000001500007c02 */ /* 0x008fce0008000f00 */
.L_x_116:
[----:B---3--:R-:W-:-:S04]  /*5ef0*/  SHF.L.U32 R3, R15, 0x1f, RZ ;  /* 0x0000001f0f037819 */ /* 0x008fc800000006ff */
[----:B------:R3:W4:Y:S03]  /*5f00*/  SYNCS.PHASECHK.TRANS64.TRYWAIT P0, [R0+URZ+0x238], R3 ;  /* 0x00023803000075a7 */ /* 0x00072600080011ff */
[----:B----4-:R-:W-:Y:S05]  /*5f10*/  @!P0 NANOSLEEP.SYNCS 0x989680 ;  /* 0x009896800000895d */ /* 0x010fea0003900000 */
[----:B------:R-:W4:Y:S02]  /*5f20*/  @!P0 SYNCS.PHASECHK.TRANS64 P0, [R0+URZ+0x238], R3 ;  /* 0x00023803000085a7 */ /* 0x000f2400080010ff */
[----:B-12-4-:R-:W-:Y:S05]  /*5f30*/  @P0 EXIT ;  /* 0x000000000000094d */ /* 0x016fea0003800000 */
[----:B------:R-:W-:Y:S05]  /*5f40*/  BRA `(.L_x_116) ;  /* 0xfffffffc00e87947 */ /* 0x000fea000383ffff */
.L_x_105:
[----:B------:R-:W-:-:S06]  /*5f50*/  UISETP.GE.AND UP0, UPT, UR17, 0x4, UPT ;  /* 0x000000041100788c */ /* 0x000fcc000bf06270 */
[----:B------:R-:W-:-:S13]  /*5f60*/  PLOP3.LUT P0, PT, PT, PT, UP0, 0x80, 0x8 ;  /* 0x000000000008781c */ /* 0x000fda0003f0f008 */
[----:B------:R-:W-:Y:S05]  /*5f70*/  @!P0 EXIT ;  /* 0x000000000000894d */ /* 0x000fea0003800000 */
[----:B------:R-:W1:Y:S08]  /*5f80*/  S2UR UR4, SR_CgaCtaId ;  /* 0x00000000000479c3 */ /* 0x000e700000008800 */
[----:B------:R-:W-:Y:S01]  /*5f90*/  BAR.SYNC.DEFER_BLOCKING 0x6, 0xa0 ;  /* 0x0182800000007b1d */ /* 0x000fe20000010000 */
[C---:B------:R-:W-:Y:S01]  /*5fa0*/  IMAD.SHL.U32 R7, R93.reuse, 0x40, RZ ;  /* 0x000000405d077824 */ /* 0x040fe200078e00ff */
[C---:B------:R-:W-:Y:S01]  /*5fb0*/  LOP3.LUT R95, R93.reuse, 0x60, RZ, 0xc0, !PT ;  /* 0x000000605d5f7812 */ /* 0x040fe200078ec0ff */
[----:B------:R-:W-:-:S02]  /*5fc0*/  IMAD.SHL.U32 R4, R93, 0x20, RZ ;  /* 0x000000205d047824 */ /* 0x000fc400078e00ff */
[----:B------:R-:W-:Y:S02]  /*5fd0*/  HFMA2 R36, -RZ, RZ, 0, 0 ;  /* 0x00000000ff247431 */ /* 0x000fe400000001ff */
[----:B------:R-:W-:Y:S01]  /*5fe0*/  IMAD.SHL.U32 R6, R93, 0x2, RZ ;  /* 0x000000025d067824 */ /* 0x000fe200078e00ff */
[----:B------:R-:W-:Y:S01]  /*5ff0*/  UMOV UR44, 0x400 ;  /* 0x00000400002c7882 */ /* 0x000fe20000000000 */
[----:B------:R-:W2:Y:S01]  /*6000*/  LDC.64 R82, c[0x0][0x8b0] ;  /* 0x00022c00ff527b82 */ /* 0x000ea20000000a00 */
[----:B------:R-:W-:Y:S01]  /*6010*/  LOP3.LUT R5, R7, 0x180, RZ, 0xc0, !PT ;  /* 0x0000018007057812 */ /* 0x000fe200078ec0ff */
[----:B------:R-:W-:Y:S01]  /*6020*/  IMAD.U32 R37, R93, 0x10000, RZ ;  /* 0x000100005d257824 */ /* 0x000fe200078e00ff */
[----:B------:R-:W-:Y:S01]  /*6030*/  LOP3.LUT R4, R4, 0xc00, RZ, 0xc0, !PT ;  /* 0x00000c0004047812 */ /* 0x000fe200078ec0ff */
[----:B------:R-:W-:Y:S01]  /*6040*/  IMAD.MOV.U32 R92, RZ, RZ, RZ ;  /* 0x000000ffff5c7224 */ /* 0x000fe200078e00ff */
[----:B------:R-:W-:Y:S01]  /*6050*/  LOP3.LUT R6, R5, 0x20, R6, 0xf8, !PT ;  /* 0x0000002005067812 */ /* 0x000fe200078ef806 */
[----:B------:R-:W-:Y:S01]  /*6060*/  IMAD.SHL.U32 R5, R93, 0x8, RZ ;  /* 0x000000085d057824 */ /* 0x000fe200078e00ff */
[----:B------:R-:W-:Y:S01]  /*6070*/  LOP3.LUT R4, R4, 0x40, R7, 0xf8, !PT ;  /* 0x0000004004047812 */ /* 0x000fe200078ef807 */
[----:B------:R-:W3:Y:S01]  /*6080*/  LDC.64 R80, c[0x0][0x8a8] ;  /* 0x00022a00ff507b82 */ /* 0x000ee20000000a00 */
[----:B------:R-:W-:Y:S01]  /*6090*/  LOP3.LUT R37, R37, 0x600000, RZ, 0xc0, !PT ;  /* 0x0060000025257812 */ /* 0x000fe200078ec0ff */
[----:B------:R-:W-:Y:S01]  /*60a0*/  IMAD.MOV.U32 R87, RZ, RZ, RZ ;  /* 0x000000ffff577224 */ /* 0x000fe200078e00ff */
[----:B------:R-:W-:-:S02]  /*60b0*/  LOP3.LUT R5, R6, 0x30, R5, 0x78, !PT ;  /* 0x0000003006057812 */ /* 0x000fc400078e7805 */
[----:B------:R-:W-:Y:S02]  /*60c0*/  CS2R R90, SRZ ;  /* 0x00000000005a7805 */ /* 0x000fe4000001ff00 */
[----:B------:R-:W-:Y:S01]  /*60d0*/  LOP3.LUT R4, R4, 0x200, R7, 0xf8, !PT ;  /* 0x0000020004047812 */ /* 0x000fe200078ef807 */
[----:B------:R-:W-:Y:S01]  /*60e0*/  IMAD.MOV.U32 R89, RZ, RZ, RZ ;  /* 0x000000ffff597224 */ /* 0x000fe200078e00ff */
[----:B------:R-:W-:Y:S01]  /*60f0*/  LOP3.LUT R93, R93, 0x2, RZ, 0xc0, !PT ;  /* 0x000000025d5d7812 */ /* 0x000fe200078ec0ff */
[----:B-1----:R-:W-:Y:S01]  /*6100*/  ULEA UR44, UR4, UR44, 0x18 ;  /* 0x0000002c042c7291 */ /* 0x002fe2000f8ec0ff */
[----:B------:R-:W-:Y:S01]  /*6110*/  LOP3.LUT R71, R4, R5, RZ, 0xfc, !PT ;  /* 0x0000000504477212 */ /* 0x000fe200078efcff */
[----:B------:R-:W1:Y:S01]  /*6120*/  LDCU UR57, c[0x0][0x370] ;  /* 0x00006e00ff3977ac */ /* 0x000e620008000800 */
[----:B------:R-:W-:Y:S01]  /*6130*/  IADD3 R88, PT, PT, -R93, RZ, RZ ;  /* 0x000000ff5d587210 */ /* 0x000fe20007ffe1ff */
[----:B------:R-:W-:Y:S01]  /*6140*/  UIADD3 UR4, UPT, UPT, UR44, 0x2400, URZ ;  /* 0x000024002c047890 */ /* 0x000fe2000fffe0ff */
[----:B------:R-:W4:Y:S04]  /*6150*/  LDCU UR43, c[0x0][0xb0c] ;  /* 0x00016180ff2b77ac */ /* 0x000f280008000800 */
[----:B------:R-:W1:Y:S01]  /*6160*/  LDS R0, [UR44+0x300] ;  /* 0x0003002cff007984 */ /* 0x000e620008000800 */
[----:B------:R-:W-:Y:S01]  /*6170*/  IMAD.U32 R94, RZ, RZ, UR4 ;  /* 0x00000004ff5e7e24 */ /* 0x000fe2000f8e00ff */
[----:B------:R-:W1:Y:S01]  /*6180*/  LDCU UR39, c[0x0][0xb30] ;  /* 0x00016600ff2777ac */ /* 0x000e620008000800 */
[----:B------:R-:W1:Y:S01]  /*6190*/  LDCU.64 UR46, c[0x0][0x888] ;  /* 0x00011100ff2e77ac */ /* 0x000e620008000a00 */
[----:B------:R-:W1:Y:S01]  /*61a0*/  LDCU.64 UR40, c[0x0][0xb28] ;  /* 0x00016500ff2877ac */ /* 0x000e620008000a00 */
[----:B------:R-:W1:Y:S01]  /*61b0*/  LDCU.64 UR60, c[0x0][0x890] ;  /* 0x00011200ff3c77ac */ /* 0x000e620008000a00 */
[----:B------:R-:W1:Y:S01]  /*61c0*/  LDCU.128 UR52, c[0x0][0xb10] ;  /* 0x00016200ff3477ac */ /* 0x000e620008000c00 */
[----:B------:R-:W1:Y:S01]  /*61d0*/  LDCU UR56, c[0x0][0x374] ;  /* 0x00006e80ff3877ac */ /* 0x000e620008000800 */
[----:B------:R-:W-:Y:S01]  /*61e0*/  UIADD3 UR63, UPT, UPT, UR44, 0x400, URZ ;  /* 0x000004002c3f7890 */ /* 0x000fe2000fffe0ff */
[----:B-1234-:R-:W-:-:S11]  /*61f0*/  IMAD.IADD R37, R0, 0x1, R37 ;  /* 0x0000000100257824 */ /* 0x01efd600078e0225 */
.L_x_142:
[----:B------:R-:W-:Y:S02]  /*6200*/  LEA R3, R87, UR44, 0x3 ;  /* 0x0000002c57037c11 */ /* 0x000fe4000f8e18ff */
[----:B------:R-:W-:Y:S02]  /*6210*/  SHF.L.U32 R0, R91, 0x1f, RZ ;  /* 0x0000001f5b007819 */ /* 0x000fe400000006ff */
[----:B------:R-:W-:Y:S02]  /*6220*/  LEA R5, R87, UR44, 0x4 ;  /* 0x0000002c57057c11 */ /* 0x000fe4000f8e20ff */
[----:B-1----:R-:W1:Y:S02]  /*6230*/  SYNCS.PHASECHK.TRANS64.TRYWAIT P0, [R3+URZ+0x250], R0 ;  /* 0x00025000030075a7 */ /* 0x002e6400080011ff */
[----:B-1----:R-:W-:Y:S05]  /*6240*/  @!P0 BRA `(.L_x_117) ;  /* 0x0000003c00388947 */ /* 0x002fea0003800000 */
.L_x_238:
        /* <DEDUP_REMOVED lines=8> */
[----:B--2---:R-:W-:Y:S11]  /*62d0*/  LOP3.LUT P0, RZ, R6, 0x1, RZ, 0xc0, !PT ;  /* 0x0000000106ff7812 */ /* 0x004ff6000780c0ff */
[----:B------:R-:W-:Y:S02]  /*62e0*/  @!UPT UIADD3 URZ, UPT, UPT, URZ, URZ, URZ ;  /* 0x000000fffffff290 */ /* 0x000fe4000fffe0ff */
[----:B---3--:R-:W-:Y:S01]  /*62f0*/  VOTEU.ANY UP1, P0 ;  /* 0x0000000000ff7886 */ /* 0x008fe20000020100 */
[----:B------:R-:W-:Y:S01]  /*6300*/  PLOP3.LUT P0, PT, PT, PT, UP1, 0x80, 0x8 ;  /* 0x000000000008781c */ /* 0x000fe20003f0f018 */
[----:B------:R-:W-:Y:S11]  /*6310*/  UP2UR UR45, UPR, URZ, 0x2 ;  /* 0x00000002ff2d7883 */ /* 0x000ff60008000000 */
[----:B------:R-:W-:Y:S01]  /*6320*/  @!UPT UIADD3 URZ, UPT, UPT, URZ, URZ, URZ ;  /* 0x000000fffffff290 */ /* 0x000fe2000fffe0ff */
[----:B-1----:R-:W-:Y:S02]  /*6330*/  @P0 SHF.R.U32.HI R0, RZ, 0x10, R5 ;  /* 0x00000010ff000819 */ /* 0x002fe40000011605 */
        /* <DEDUP_REMOVED lines=12> */
[----:B------:R-:W2:Y:S01]  /*6400*/  LDCU UR12, c[0x0][0xb20] ;  /* 0x00016400ff0c77ac */ /* 0x000ea20008000800 */
[----:B------:R-:W-:Y:S02]  /*6410*/  UIMAD.WIDE.U32 UR4, UR56, UR55, URZ ;  /* 0x00000037380472a5 */ /* 0x000fe4000f8e00ff */
[----:B------:R-:W-:Y:S02]  /*6420*/  UIMAD.WIDE.U32 UR6, UR57, UR52, URZ ;  /* 0x00000034390672a5 */ /* 0x000fe4000f8e00ff */
[----:B------:R-:W-:Y:S02]  /*6430*/  UISETP.NE.AND UP0, UPT, UR54, 0x1, UPT ;  /* 0x000000013600788c */ /* 0x000fe4000bf05270 */
[----:B------:R-:W-:Y:S02]  /*6440*/  UIMAD.WIDE.U32 UR8, UR37, UR55, URZ ;  /* 0x00000037250872a5 */ /* 0x000fe4000f8e00ff */
[----:B------:R-:W-:Y:S02]  /*6450*/  UIMAD.WIDE.U32 UR10, UR38, UR52, URZ ;  /* 0x00000034260a72a5 */ /* 0x000fe4000f8e00ff */
[----:B------:R-:W-:Y:S02]  /*6460*/  UISETP.NE.AND UP1, UPT, UR43, 0x1, UPT ;  /* 0x000000012b00788c */ /* 0x000fe4000bf25270 */
[----:B------:R-:W-:Y:S01]  /*6470*/  UISETP.NE.AND UP2, UPT, UR42, 0x1, UPT ;  /* 0x000000012a00788c */ /* 0x000fe2000bf45270 */
[----:B------:R-:W-:Y:S02]  /*6480*/  UMOV UR4, UR5 ;  /* 0x0000000500047c82 */ /* 0x000fe40008000000 */
[----:B--2---:R-:W-:Y:S03]  /*6490*/  USHF.R.U32.HI UR5, URZ, UR12, UR4 ;  /* 0x0000000cff057299 */ /* 0x004fe60008011604 */
[----:B------:R-:W-:Y:S02]  /*64a0*/  UMOV UR4, UR7 ;  /* 0x0000000700047c82 */ /* 0x000fe40008000000 */
[----:B------:R-:W-:Y:S02]  /*64b0*/  USHF.R.U32.HI UR7, URZ, UR53, UR4 ;  /* 0x00000035ff077299 */ /* 0x000fe40008011604 */
[----:B------:R-:W-:Y:S02]  /*64c0*/  USEL UR4, UR56, UR5, !UP0 ;  /* 0x0000000538047287 */ /* 0x000fe4000c000000 */
[----:B------:R-:W-:Y:S01]  /*64d0*/  USEL UR7, UR57, UR7, !UP1 ;  /* 0x0000000739077287 */ /* 0x000fe2000c800000 */
[----:B------:R-:W-:Y:S01]  /*64e0*/  UMOV UR5, UR9 ;  /* 0x0000000900057c82 */ /* 0x000fe20008000000 */
[----:B------:R-:W-:Y:S02]  /*64f0*/  UIMAD.WIDE.U32 UR8, UR4, UR40, URZ ;  /* 0x00000028040872a5 */ /* 0x000fe4000f8e00ff */
[----:B------:R-:W-:Y:S03]  /*6500*/  USHF.R.U32.HI UR6, URZ, UR12, UR5 ;  /* 0x0000000cff067299 */ /* 0x000fe60008011605 */
[----:B------:R-:W-:Y:S01]  /*6510*/  UMOV UR5, UR11 ;  /* 0x0000000b00057c82 */ /* 0x000fe20008000000 */
[----:B------:R-:W-:Y:S02]  /*6520*/  UIMAD.WIDE.U32 UR10, UR7, UR40, URZ ;  /* 0x00000028070a72a5 */ /* 0x000fe4000f8e00ff */
[----:B------:R-:W-:Y:S02]  /*6530*/  USHF.R.U32.HI UR12, URZ, UR53, UR5 ;  /* 0x00000035ff0c7299 */ /* 0x000fe40008011605 */
[----:B------:R-:W-:Y:S01]  /*6540*/  USEL UR6, UR37, UR6, !UP0 ;  /* 0x0000000625067287 */ /* 0x000fe2000c000000 */
[----:B------:R-:W-:Y:S02]  /*6550*/  UMOV UR5, UR9 ;  /* 0x0000000900057c82 */ /* 0x000fe40008000000 */
[----:B------:R-:W-:Y:S01]  /*6560*/  UMOV UR10, UR11 ;  /* 0x0000000b000a7c82 */ /* 0x000fe20008000000 */
[----:B------:R-:W-:Y:S02]  /*6570*/  @UP2 USHF.R.U32.HI UR4, URZ, UR41, UR5 ;  /* 0x00000029ff042299 */ /* 0x000fe40008011605 */
[----:B------:R-:W-:Y:S02]  /*6580*/  @UP2 USHF.R.U32.HI UR7, URZ, UR41, UR10 ;  /* 0x00000029ff072299 */ /* 0x000fe4000801160a */
[----:B------:R-:W-:Y:S02]  /*6590*/  UIMAD UR4, UR42, UR4, URZ ;  /* 0x000000042a0472a4 */ /* 0x000fe4000f8e02ff */
[----:B------:R-:W-:Y:S02]  /*65a0*/  UIMAD.WIDE.U32 UR10, UR6, UR40, URZ ;  /* 0x00000028060a72a5 */ /* 0x000fe4000f8e00ff */
[----:B------:R-:W-:Y:S02]  /*65b0*/  USEL UR5, UR38, UR12, !UP1 ;  /* 0x0000000c26057287 */ /* 0x000fe4000c800000 */
[----:B------:R-:W-:Y:S02]  /*65c0*/  UIMAD UR8, UR42, UR7, URZ ;  /* 0x000000072a0872a4 */ /* 0x000fe4000f8e02ff */
[----:B------:R-:W-:Y:S03]  /*65d0*/  UISETP.GE.AND UP0, UPT, UR6, UR4, UPT ;  /* 0x000000040600728c */ /* 0x000fe6000bf06270 */
[----:B------:R-:W-:Y:S01]  /*65e0*/  UMOV UR4, UR11 ;  /* 0x0000000b00047c82 */ /* 0x000fe20008000000 */
[----:B------:R-:W-:Y:S02]  /*65f0*/  UISETP.GE.OR UP0, UPT, UR5, UR8, UP0 ;  /* 0x000000080500728c */ /* 0x000fe40008706670 */
[----:B------:R-:W-:Y:S02]  /*6600*/  USHF.R.U32.HI UR4, URZ, UR41, UR4 ;  /* 0x00000029ff047299 */ /* 0x000fe40008011604 */
[----:B------:R-:W-:Y:S02]  /*6610*/  UIMAD.WIDE.U32 UR8, UR5, UR40, URZ ;  /* 0x00000028050872a5 */ /* 0x000fe4000f8e00ff */
[----:B------:R-:W-:Y:S02]  /*6620*/  USEL UR11, UR6, UR4, !UP2 ;  /* 0x00000004060b7287 */ /* 0x000fe4000d000000 */
[----:B------:R-:W-:Y:S02]  /*6630*/  UIADD3 UR8, UPT, UPT, -UR5, URZ, URZ ;  /* 0x000000ff05087290 */ /* 0x000fe4000fffe1ff */
[----:B------:R-:W-:Y:S01]  /*6640*/  UIADD3 UR10, UPT, UPT, -UR11, URZ, URZ ;  /* 0x000000ff0b0a7290 */ /* 0x000fe2000fffe1ff */
[----:B------:R-:W-:Y:S01]  /*6650*/  @!UP0 UMOV UR4, UR9 ;  /* 0x0000000900048c82 */ /* 0x000fe20008000000 */
[----:B------:R-:W-:Y:S02]  /*6660*/  UIADD3 UR9, UPT, UPT, -UR6, URZ, URZ ;  /* 0x000000ff06097290 */ /* 0x000fe4000fffe1ff */
[----:B------:R-:W-:Y:S02]  /*6670*/  @!UP0 USHF.R.U32.HI UR4, URZ, UR41, UR4 ;  /* 0x00000029ff048299 */ /* 0x000fe40008011604 */
[----:B------:R-:W-:Y:S02]  /*6680*/  UIMAD UR10, UR42, UR10, UR6 ;  /* 0x0000000a2a0a72a4 */ /* 0x000fe4000f8e0206 */
[----:B------:R-:W-:Y:S04]  /*6690*/  @!UP0 USEL UR4, UR5, UR4, !UP2 ;  /* 0x0000000405048287 */ /* 0x000fe8000d000000 */
[----:B------:R-:W-:Y:S02]  /*66a0*/  @!UP0 UIMAD UR10, UR7, UR10, UR4 ;  /* 0x0000000a070a82a4 */ /* 0x000fe4000f8e0204 */
[----:B------:R-:W-:Y:S02]  /*66b0*/  @!UP0 UIADD3 UR11, UPT, UPT, UR11, -UR4, URZ ;  /* 0x800000040b0b8290 */ /* 0x000fe4000fffe0ff */
[----:B------:R-:W-:Y:S02]  /*66c0*/  UIMAD UR7, UR43, UR8, UR38 ;  /* 0x000000082b0772a4 */ /* 0x000fe4000f8e0226 */
[----:B------:R-:W-:Y:S02]  /*66d0*/  @!UP0 UIMAD UR6, UR11, UR42, UR5 ;  /* 0x0000002a0b0682a4 */ /* 0x000fe4000f8e0205 */
[----:B------:R-:W-:Y:S01]  /*66e0*/  UIMAD UR4, UR54, UR9, UR37 ;  /* 0x00000009360472a4 */ /* 0x000fe2000f8e0225 */
[----:B------:R-:W-:Y:S02]  /*66f0*/  @!UP0 UMOV UR5, UR10 ;  /* 0x0000000a00058c82 */ /* 0x000fe40008000000 */
[----:B------:R-:W-:Y:S02]  /*6700*/  UIMAD UR38, UR5, UR43, UR7 ;  /* 0x0000002b052672a4 */ /* 0x000fe4000f8e0207 */
[----:B------:R-:W-:Y:S11]  /*6710*/  UIMAD UR37, UR6, UR54, UR4 ;  /* 0x00000036062572a4 */ /* 0x000ff6000f8e0204 */
[----:B------:R-:W-:Y:S01]  /*6720*/  @!UPT UIADD3 URZ, UPT, UPT, URZ, URZ, URZ ;  /* 0x000000fffffff290 */ /* 0x000fe2000fffe0ff */
.L_x_118:
[----:B------:R-:W-:Y:S01]  /*6730*/  UISETP.NE.AND UP0, UPT, UR39, 0x1, UPT ;  /* 0x000000012700788c */ /* 0x000fe2000bf05270 */
[----:B------:R-:W-:Y:S01]  /*6740*/  IADD3 R87, PT, PT, R87, 0x1, RZ ;  /* 0x0000000157577810 */ /* 0x000fe20007ffe0ff */
[----:B------:R-:W-:Y:S02]  /*6750*/  USHF.L.U32 UR50, UR16, 0x6, URZ ;  /* 0x0000000610327899 */ /* 0x000fe400080006ff */
[----:B------:R-:W-:Y:S07]  /*6760*/  USHF.L.U32 UR49, UR20, 0x7, URZ ;  /* 0x0000000714317899 */ /* 0x000fee00080006ff */
[----:B------:R-:W2:Y:S01]  /*6770*/  @!UP0 LDCU.128 UR12, c[0x0][0xb10] ;  /* 0x00016200ff0c87ac */ /* 0x000ea20008000c00 */
[----:B------:R-:W3:Y:S01]  /*6780*/  @!UP0 LDCU UR5, c[0x0][0xb0c] ;  /* 0x00016180ff0587ac */ /* 0x000ee20008000800 */
[----:B------:R-:W4:Y:S01]  /*6790*/  @!UP0 LDCU UR10, c[0x0][0xb20] ;  /* 0x00016400ff0a87ac */ /* 0x000f220008000800 */
[----:B--2---:R-:W-:Y:S02]  /*67a0*/  UIMAD.WIDE.U32 UR8, UR38, UR12, URZ ;  /* 0x0000000c260872a5 */ /* 0x004fe4000f8e00ff */
[----:B------:R-:W-:Y:S02]  /*67b0*/  UIMAD.WIDE.U32 UR6, UR37, UR15, URZ ;  /* 0x0000000f250672a5 */ /* 0x000fe4000f8e00ff */
[----:B------:R-:W-:Y:S03]  /*67c0*/  @!UP0 UISETP.NE.AND UP1, UPT, UR14, 0x1, UPT ;  /* 0x000000010e00888c */ /* 0x000fe6000bf25270 */
[----:B------:R-:W-:Y:S01]  /*67d0*/  @!UP0 UMOV UR4, UR9 ;  /* 0x0000000900048c82 */ /* 0x000fe20008000000 */
[----:B---3--:R-:W-:Y:S02]  /*67e0*/  @!UP0 UISETP.NE.AND UP2, UPT, UR5, 0x1, UPT ;  /* 0x000000010500888c */ /* 0x008fe4000bf45270 */
[----:B------:R-:W-:Y:S01]  /*67f0*/  @!UP0 USHF.R.U32.HI UR4, URZ, UR13, UR4 ;  /* 0x0000000dff048299 */ /* 0x000fe20008011604 */
[----:B------:R-:W-:Y:S02]  /*6800*/  @!UP0 UMOV UR6, UR7 ;  /* 0x0000000700068c82 */ /* 0x000fe40008000000 */
[----:B----4-:R-:W-:Y:S02]  /*6810*/  @!UP0 USHF.R.U32.HI UR6, URZ, UR10, UR6 ;  /* 0x0000000aff068299 */ /* 0x010fe40008011606 */
[----:B------:R-:W-:Y:S02]  /*6820*/  @!UP0 USEL UR7, UR38, UR4, !UP2 ;  /* 0x0000000426078287 */ /* 0x000fe4000d000000 */
[----:B------:R-:W-:Y:S04]  /*6830*/  @!UP0 USEL UR6, UR37, UR6, !UP1 ;  /* 0x0000000625068287 */ /* 0x000fe8000c800000 */
[----:B------:R-:W-:Y:S02]  /*6840*/  @!UP0 UIADD3 UR4, UPT, UPT, -UR7, UR6, URZ ;  /* 0x0000000607048290 */ /* 0x000fe4000fffe1ff */
[----:B------:R-:W-:Y:S02]  /*6850*/  @!UP0 UIADD3 UR6, UPT, UPT, UR7, -UR6, URZ ;  /* 0x8000000607068290 */ /* 0x000fe4000fffe0ff */
[----:B------:R-:W-:Y:S02]  /*6860*/  @!UP0 UIMAD UR38, UR4, UR5, UR38 ;  /* 0x00000005042682a4 */ /* 0x000fe4000f8e0226 */
[----:B------:R-:W-:Y:S02]  /*6870*/  @!UP0 UIMAD UR37, UR6, UR14, UR37 ;  /* 0x0000000e062582a4 */ /* 0x000fe4000f8e0225 */
[----:B------:R-:W-:Y:S09]  /*6880*/  ULOP3.LUT UP0, URZ, UR63, 0x1b0, URZ, 0xc0, !UPT ;  /* 0x000001b03fff7892 */ /* 0x000ff2000f80c0ff */
[----:B------:R-:W-:Y:S05]  /*6890*/  BRA.U !UP0, `(.L_x_119) ;  /* 0x0000000108407547 */ /* 0x000fea000b800000 */
[----:B------:R-:W2:Y:S01]  /*68a0*/  LDCU.64 UR8, c[0x4][0x80] ;  /* 0x01001000ff0877ac */ /* 0x000ea20008000a00 */
[----:B------:R-:W-:Y:S01]  /*68b0*/  MOV R3, 0x0 ;  /* 0x0000000000037802 */ /* 0x000fe20000000f00 */
[----:B------:R-:W-:Y:S02]  /*68c0*/  HFMA2 R12, -RZ, RZ, 0, 5.9604644775390625e-08 ;  /* 0x00000001ff0c7431 */ /* 0x000fe400000001ff */
[----:B------:R-:W-:Y:S02]  /*68d0*/  IMAD.MOV.U32 R8, RZ, RZ, 0x70 ;  /* 0x00000070ff087424 */ /* 0x000fe400078e00ff */
[----:B------:R-:W-:Y:S01]  /*68e0*/  IMAD.MOV.U32 R13, RZ, RZ, RZ ;  /* 0x000000ffff0d7224 */ /* 0x000fe200078e00ff */
[----:B------:R-:W3:Y:S01]  /*68f0*/  LDCU.64 UR6, c[0x4][0x88] ;  /* 0x01001100ff0677ac */ /* 0x000ee20008000a00 */
[----:B------:R-:W4:Y:S01]  /*6900*/  LDC.64 R2, c[0x4][R3] ;  /* 0x0100000003027b82 */ /* 0x000f220000000a00 */
[----:B------:R-:W1:Y:S01]  /*6910*/  LDCU.64 UR4, c[0x4][0x8] ;  /* 0x01000100ff0477ac */ /* 0x000e620008000a00 */
[----:B--2---:R-:W-:Y:S01]  /*6920*/  MOV R5, UR9 ;  /* 0x0000000900057c02 */ /* 0x004fe20008000f00 */
[----:B------:R-:W-:Y:S01]  /*6930*/  IMAD.U32 R4, RZ, RZ, UR8 ;  /* 0x00000008ff047e24 */ /* 0x000fe2000f8e00ff */
[----:B---3--:R-:W-:Y:S01]  /*6940*/  MOV R7, UR7 ;  /* 0x0000000700077c02 */ /* 0x008fe20008000f00 */
[----:B------:R-:W-:Y:S01]  /*6950*/  IMAD.U32 R6, RZ, RZ, UR6 ;  /* 0x00000006ff067e24 */ /* 0x000fe2000f8e00ff */
[----:B-1----:R-:W-:Y:S01]  /*6960*/  MOV R11, UR5 ;  /* 0x00000005000b7c02 */ /* 0x002fe20008000f00 */
[----:B------:R-:W-:Y:S02]  /*6970*/  IMAD.U32 R10, RZ, RZ, UR4 ;  /* 0x00000004ff0a7e24 */ /* 0x000fe4000f8e00ff */
[----:B------:R-:W-:Y:S07]  /*6980*/  LEPC R20, `(.L_x_119) ;  /* 0x000000001014794e */ /* 0x000fee0000000000 */
[----:B----45:R-:W-:Y:S05]  /*6990*/  CALL.ABS.NOINC R2 ;  /* 0x0000000002007343 */ /* 0x030fea0003c00000 */
.L_x_119:
[----:B------:R-:W-:Y:S01]  /*69a0*/  LOP3.LUT P0, RZ, R94, 0x1b0, RZ, 0xc0, !PT ;  /* 0x000001b05eff7812 */ /* 0x000fe2000780c0ff */
[----:B------:R-:W-:Y:S11]  /*69b0*/  BSSY.RECONVERGENT B6, `(.L_x_120) ;  /* 0x0000013000067945 */ /* 0x000ff60003800200 */
[----:B------:R-:W-:Y:S01]  /*69c0*/  @!UPT UIADD3 URZ, UPT, UPT, URZ, URZ, URZ ;  /* 0x000000fffffff290 */ /* 0x000fe2000fffe0ff */
[----:B------:R-:W-:Y:S05]  /*69d0*/  @!P0 BRA `(.L_x_121) ;  /* 0x0000000000408947 */ /* 0x000fea0003800000 */
        /* <DEDUP_REMOVED lines=16> */
.L_x_121:
[----:B------:R-:W-:Y:S05]  /*6ae0*/  BSYNC.RECONVERGENT B6 ;  /* 0x0000000000067941 */ /* 0x000fea0003800200 */
.L_x_120:
[----:B------:R-:W-:Y:S01]  /*6af0*/  R2UR UR4, R86 ;  /* 0x00000000560472ca */ /* 0x000fe200000e0000 */
[----:B------:R-:W-:Y:S01]  /*6b00*/  UISETP.NE.U32.AND UP0, UPT, UR60, URZ, UPT ;  /* 0x000000ff3c00728c */ /* 0x000fe2000bf05070 */
[----:B------:R-:W-:Y:S02]  /*6b10*/  ISETP.NE.U32.AND P4, PT, R82, RZ, PT ;  /* 0x000000ff5200720c */ /* 0x000fe40003f85070 */
[----:B------:R-:W-:Y:S01]  /*6b20*/  ISETP.NE.U32.AND P2, PT, RZ, UR46, PT ;  /* 0x0000002eff007c0c */ /* 0x000fe2000bf45070 */
[----:B------:R-:W-:Y:S01]  /*6b30*/  UISETP.NE.AND.EX UP1, UPT, UR61, URZ, UPT, UP0 ;  /* 0x000000ff3d00728c */ /* 0x000fe2000bf25300 */
[----:B------:R-:W-:Y:S01]  /*6b40*/  ISETP.NE.AND.EX P4, PT, R83, RZ, PT, P4 ;  /* 0x000000ff5300720c */ /* 0x000fe20003f85340 */
[----:B------:R-:W-:Y:S01]  /*6b50*/  UPLOP3.LUT UP0, UPT, UPT, UPT, UPT, 0x40, 0x4 ;  /* 0x000000000004789c */ /* 0x000fe20003f0e870 */
[----:B------:R-:W-:Y:S05]  /*6b60*/  ISETP.NE.AND.EX P2, PT, RZ, UR47, PT, P2 ;  /* 0x0000002fff007c0c */ /* 0x000fea000bf45320 */
[----:B------:R-:W-:Y:S06]  /*6b70*/  UISETP.NE.AND UP2, UPT, UR4, URZ, UPT ;  /* 0x000000ff0400728c */ /* 0x000fec000bf45270 */
[----:B------:R-:W-:Y:S05]  /*6b80*/  PLOP3.LUT P1, PT, PT, PT, UP2, 0x80, 0x8 ;  /* 0x000000000008781c */ /* 0x000fea0003f2f028 */
[----:B------:R-:W-:Y:S06]  /*6b90*/  @UP2 UPLOP3.LUT UP0, UPT, UPT, UPT, UP1, 0x80, 0x8 ;  /* 0x000000000008289c */ /* 0x000fec0003f0f010 */
[----:B------:R-:W-:Y:S01]  /*6ba0*/  PLOP3.LUT P0, PT, PT, PT, UP0, 0x80, 0x8 ;  /* 0x000000000008781c */ /* 0x000fe20003f0f008 */
[----:B------:R-:W-:Y:S01]  /*6bb0*/  @!UPT UIADD3 URZ, UPT, UPT, URZ, URZ, URZ ;  /* 0x000000fffffff290 */ /* 0x000fe2000fffe0ff */
[----:B------:R-:W-:Y:S11]  /*6bc0*/  BRA.U !UP1, `(.L_x_122) ;  /* 0x00000001093c7547 */ /* 0x000ff6000b800000 */
[----:B------:R-:W-:Y:S01]  /*6bd0*/  UISETP.NE.U32.AND UP0, UPT, UR46, URZ, UPT ;  /* 0x000000ff2e00728c */ /* 0x000fe2000bf05070 */
[----:B-1----:R-:W-:Y:S01]  /*6be0*/  HFMA2 R0, -RZ, RZ, 0, 5.9604644775390625e-08 ;  /* 0x00000001ff007431 */ /* 0x002fe200000001ff */
[----:B------:R-:W1:Y:S01]  /*6bf0*/  LDCU.64 UR8, c[0x0][0x358] ;  /* 0x00006b00ff0877ac */ /* 0x000e620008000a00 */
[----:B------:R-:W-:Y:S01]  /*6c00*/  IMAD.MOV.U32 R84, RZ, RZ, 0x1 ;  /* 0x00000001ff547424 */ /* 0x000fe200078e00ff */
[----:B------:R-:W-:Y:S06]  /*6c10*/  UISETP.NE.AND.EX UP0, UPT, UR47, URZ, UPT, UP0 ;  /* 0x000000ff2f00728c */ /* 0x000fec000bf05300 */
[----:B------:R-:W-:Y:S05]  /*6c20*/  PLOP3.LUT P3, PT, PT, PT, UP0, 0x80, 0x8 ;  /* 0x000000000008781c */ /* 0x000fea0003f6f008 */
[----:B------:R-:W2:Y:S01]  /*6c30*/  @UP0 LDCU.64 UR4, c[0x0][0x888] ;  /* 0x00011100ff0407ac */ /* 0x000ea20008000a00 */
[----:B------:R-:W-:Y:S07]  /*6c40*/  @UP0 UIMAD UR6, UR36, UR60, URZ ;  /* 0x0000003c240602a4 */ /* 0x000fee000f8e02ff */
[----:B------:R-:W-:Y:S01]  /*6c50*/  @!P3 PRMT R84, R0, 0x7610, R84 ;  /* 0x000076100054b816 */ /* 0x000fe20000000054 */
[----:B--2---:R-:W-:Y:S06]  /*6c60*/  @UP0 UIMAD.WIDE UR4, UR6, 0x4, UR4 ;  /* 0x00000004060408a5 */ /* 0x004fec000f8e0204 */
[----:B------:R-:W-:Y:S01]  /*6c70*/  IMAD.U32 R2, RZ, RZ, UR4 ;  /* 0x00000004ff027e24 */ /* 0x000fe2000f8e00ff */
[----:B------:R-:W-:Y:S04]  /*6c80*/  MOV R3, UR5 ;  /* 0x0000000500037c02 */ /* 0x000fe80008000f00 */
[----:B------:R-:W2:Y:S01]  /*6c90*/  @!UP0 LDCU UR4, c[0x0][0x880] ;  /* 0x00011000ff0487ac */ /* 0x000ea20008000800 */
[----:B-1---5:R3:W5:Y:S02]  /*6ca0*/  @P3 LDG.E R41, desc[UR8][R2.64] ;  /* 0x0000000802293981 */ /* 0x022764000c1e1900 */
[----:B--23--:R-:W-:Y:S02]  /*6cb0*/  @!P3 IMAD.U32 R41, RZ, RZ, UR4 ;  /* 0x00000004ff29be24 */ /* 0x00cfe4000f8e00ff */
.L_x_122:
[----:B------:R-:W-:Y:S05]  /*6cc0*/  @!P4 BRA `(.L_x_123) ;  /* 0x000000000024c947 */ /* 0x000fea0003800000 */
[----:B------:R-:W-:Y:S01]  /*6cd0*/  ISETP.NE.U32.AND P3, PT, R80, RZ, PT ;  /* 0x000000ff5000720c */ /* 0x000fe20003f65070 */
[----:B------:R-:W2:Y:S03]  /*6ce0*/  LDCU.64 UR4, c[0x0][0x358] ;  /* 0x00006b00ff0477ac */ /* 0x000ea60008000a00 */
[----:B------:R-:W-:Y:S11]  /*6cf0*/  ISETP.NE.AND.EX P3, PT, R81, RZ, PT, P3 ;  /* 0x000000ff5100720c */ /* 0x000ff60003f65330 */
[----:B------:R-:W-:Y:S02]  /*6d00*/  @!UPT UIADD3 URZ, UPT, UPT, URZ, URZ, URZ ;  /* 0x000000fffffff290 */ /* 0x000fe4000fffe0ff */
[----:B------:R-:W3:Y:S01]  /*6d10*/  @P3 LDC.64 R2, c[0x0][0x8a8] ;  /* 0x00022a00ff023b82 */ /* 0x000ee20000000a00 */
[----:B-1----:R-:W-:Y:S04]  /*6d20*/  @P3 IMAD R0, R82, UR36, RZ ;  /* 0x0000002452003c24 */ /* 0x002fe8000f8e02ff */
[----:B---3--:R-:W-:Y:S05]  /*6d30*/  @P3 IMAD.WIDE R2, R0, 0x4, R2 ;  /* 0x0000000400023825 */ /* 0x008fea00078e0202 */
[----:B--2--5:R2:W5:Y:S02]  /*6d40*/  @P3 LDG.E R38, desc[UR4][R2.64] ;  /* 0x0000000402263981 */ /* 0x024564000c1e1900 */
[----:B--2---:R-:W3:Y:S02]  /*6d50*/  @!P3 LDC R38, c[0x0][0x8a0] ;  /* 0x00022800ff26bb82 */ /* 0x004ee40000000800 */
.L_x_123:
[----:B-----5:R-:W-:Y:S01]  /*6d60*/  FSETP.NEU.AND P4, PT, R41, RZ, PT ;  /* 0x000000ff2900720b */ /* 0x020fe20003f8d000 */
[----:B------:R-:W-:Y:S01]  /*6d70*/  BSSY B1, `(.L_x_124) ;  /* 0x0000042000017945 */ /* 0x000fe20003800000 */
[----:B------:R-:W-:Y:S01]  /*6d80*/  SEL R5, RZ, 0xffffffff, P2 ;  /* 0xffffffffff057807 */ /* 0x000fe20001000000 */
[----:B------:R-:W-:Y:S01]  /*6d90*/  IMAD.MOV.U32 R102, RZ, RZ, 0x1 ;  /* 0x00000001ff667424 */ /* 0x000fe200078e00ff */
[----:B------:R-:W-:Y:S02]  /*6da0*/  LOP3.LUT P3, RZ, R84, 0xff, RZ, 0xc0, !PT ;  /* 0x000000ff54ff7812 */ /* 0x000fe4000786c0ff */
[----:B------:R-:W-:Y:S02]  /*6db0*/  CS2R R78, SRZ ;  /* 0x00000000004e7805 */ /* 0x000fe4000001ff00 */
[----:B------:R-:W-:Y:S02]  /*6dc0*/  @P1 SEL R4, RZ, 0xffffffff, P4 ;  /* 0xffffffffff041807 */ /* 0x000fe40002000000 */
[----:B------:R-:W-:Y:S02]  /*6dd0*/  CS2R R76, SRZ ;  /* 0x00000000004c7805 */ /* 0x000fe4000001ff00 */
[----:B------:R-:W-:Y:S02]  /*6de0*/  LEA R2, R90, UR44, 0x3 ;  /* 0x0000002c5a027c11 */ /* 0x000fe4000f8e18ff */
[----:B------:R-:W-:Y:S02]  /*6df0*/  CS2R R74, SRZ ;  /* 0x00000000004a7805 */ /* 0x000fe4000001ff00 */
[----:B------:R-:W-:Y:S02]  /*6e00*/  @P0 SEL R4, R5, R4, !P3 ;  /* 0x0000000405040207 */ /* 0x000fe40005800000 */
[----:B------:R-:W-:Y:S02]  /*6e10*/  CS2R R72, SRZ ;  /* 0x0000000000487805 */ /* 0x000fe4000001ff00 */
[----:B------:R-:W-:Y:S02]  /*6e20*/  LEA R100, R36, UR44, 0x3 ;  /* 0x0000002c24647c11 */ /* 0x000fe4000f8e18ff */
[----:B------:R-:W-:Y:S02]  /*6e30*/  @P1 LOP3.LUT R4, R4, 0x1, RZ, 0xc0, !PT ;  /* 0x0000000104041812 */ /* 0x000fe400078ec0ff */
[----:B------:R-:W-:Y:S02]  /*6e40*/  SHF.L.U32 R3, R92, 0x1f, RZ ;  /* 0x0000001f5c037819 */ /* 0x000fe400000006ff */
[----:B------:R-:W-:Y:S02]  /*6e50*/  ISETP.NE.U32.OR P6, PT, R4, 0x1, !P1 ;  /* 0x000000010400780c */ /* 0x000fe40004fc5470 */
[----:B------:R-:W-:Y:S02]  /*6e60*/  PLOP3.LUT P2, PT, PT, PT, UP1, 0x80, 0x8 ;  /* 0x000000000008781c */ /* 0x000fe40003f4f018 */
[C---:B------:R-:W-:Y:S02]  /*6e70*/  LEA.HI R39, R36.reuse, R36, RZ, 0x1 ;  /* 0x0000002424277211 */ /* 0x040fe400078f08ff */
[----:B------:R-:W-:Y:S02]  /*6e80*/  SEL R4, RZ, 0xffffffff, P4 ;  /* 0xffffffffff047807 */ /* 0x000fe40002000000 */
[----:B------:R-:W-:Y:S01]  /*6e90*/  P2R R96, PR, RZ, 0x40 ;  /* 0x00000040ff607803 */ /* 0x000fe20000000000 */
[C---:B-1----:R-:W-:Y:S01]  /*6ea0*/  IMAD.SHL.U32 R0, R39.reuse, 0x40, RZ ;  /* 0x0000004027007824 */ /* 0x042fe200078e00ff */
[----:B------:R-:W-:Y:S03]  /*6eb0*/  LOP3.LUT R39, R39, 0xffe, RZ, 0xc0, !PT ;  /* 0x00000ffe27277812 */ /* 0x000fe600078ec0ff */
[----:B------:R-:W-:Y:S02]  /*6ec0*/  @P6 SHF.L.U32 R7, R89, 0x1f, RZ ;  /* 0x0000001f59076819 */ /* 0x000fe400000006ff */
[----:B------:R-:W-:Y:S01]  /*6ed0*/  @P2 SEL R4, R5, R4, !P3 ;  /* 0x0000000405042207 */ /* 0x000fe20005800000 */
[----:B------:R-:W-:Y:S01]  /*6ee0*/  IMAD.IADD R39, R36, 0x1, -R39 ;  /* 0x0000000124277824 */ /* 0x000fe200078e0a27 */
[----:B------:R-:W1:Y:S01]  /*6ef0*/  @P6 SYNCS.PHASECHK.TRANS64.TRYWAIT P1, [R2+URZ+0x220], R7 ;  /* 0x00022007020065a7 */ /* 0x000e6200080211ff */
[----:B------:R-:W-:Y:S02]  /*6f00*/  LOP3.LUT R0, R0, 0xffffff80, RZ, 0xc0, !PT ;  /* 0xffffff8000007812 */ /* 0x000fe400078ec0ff */
[----:B------:R-:W-:Y:S03]  /*6f10*/  LOP3.LUT R4, R4, 0x1, RZ, 0xc0, !PT ;  /* 0x0000000104047812 */ /* 0x000fe600078ec0ff */
[----:B------:R-:W-:Y:S01]  /*6f20*/  IMAD.IADD R0, R37, 0x1, R0 ;  /* 0x0000000125007824 */ /* 0x000fe200078e0200 */
[----:B------:R-:W-:Y:S03]  /*6f30*/  ISETP.NE.U32.AND P5, PT, R4, 0x1, PT ;  /* 0x000000010400780c */ /* 0x000fe60003fa5070 */
[----:B------:R-:W-:Y:S01]  /*6f40*/  IMAD R39, R39, 0x100000, R0 ;  /* 0x0010000027277824 */ /* 0x000fe200078e0200 */
[----:B------:R-:W-:Y:S01]  /*6f50*/  P2R R103, PR, RZ, 0x20 ;  /* 0x00000020ff677803 */ /* 0x000fe20000000000 */
[----:B------:R2:W4:Y:S01]  /*6f60*/  SYNCS.PHASECHK.TRANS64.TRYWAIT P0, [R100+URZ+0x270], R3 ;  /* 0x00027003640075a7 */ /* 0x00052200080011ff */
[----:B-1----:R-:W-:Y:S01]  /*6f70*/  @P6 SEL R102, RZ, 0x1, !P1 ;  /* 0x00000001ff666807 */ /* 0x002fe20004800000 */
[----:B--2---:R-:W-:Y:S06]  /*6f80*/  @!P6 BRA `(.L_x_125) ;  /* 0x000000000080e947 */ /* 0x004fec0003800000 */
[----:B------:R-:W-:Y:S01]  /*6f90*/  @P5 IMAD R6, R90, 0x1000, R71 ;  /* 0x000010005a065824 */ /* 0x000fe200078e0247 */
[----:B------:R-:W1:Y:S01]  /*6fa0*/  S2R R0, SR_CgaCtaId ;  /* 0x0000000000007919 */ /* 0x000e620000008800 */
[----:B------:R-:W-:Y:S01]  /*6fb0*/  ISETP.NE.AND P1, PT, R102, RZ, PT ;  /* 0x000000ff6600720c */ /* 0x000fe20003f25270 */
[----:B------:R-:W-:Y:S01]  /*6fc0*/  BSSY B0, `(.L_x_126) ;  /* 0x000000b000007945 */ /* 0x000fe20003800000 */
[----:B------:R-:W-:Y:S01]  /*6fd0*/  @P5 VIADD R4, R6, UR44 ;  /* 0x0000002c06045c36 */ /* 0x000fe20008000000 */
[----:B------:R-:W-:Y:S02]  /*6fe0*/  CS2R R74, SRZ ;  /* 0x00000000004a7805 */ /* 0x000fe4000001ff00 */
[----:B------:R-:W-:Y:S02]  /*6ff0*/  CS2R R72, SRZ ;  /* 0x0000000000487805 */ /* 0x000fe4000001ff00 */
[----:B------:R-:W-:Y:S01]  /*7000*/  CS2R R78, SRZ ;  /* 0x00000000004e7805 */ /* 0x000fe2000001ff00 */
[----:B------:R-:W-:Y:S01]  /*7010*/  @P5 IMAD R4, R93, -0x10, R4 ;  /* 0xfffffff05d045824 */ /* 0x000fe200078e0204 */
[----:B------:R-:W-:Y:S04]  /*7020*/  CS2R R76, SRZ ;  /* 0x00000000004c7805 */ /* 0x000fe8000001ff00 */
[----:B------:R-:W-:Y:S05]  /*7030*/  @P1 BRA `(.L_x_127) ;  /* 0x00000000000c1947 */ /* 0x000fea0003800000 */
[----:B------:R-:W-:Y:S04]  /*7040*/  SHF.L.U32 R5, R89, 0x1f, RZ ;  /* 0x0000001f59057819 */ /* 0x000fe800000006ff */
[----:B------:R-:W2:Y:S02]  /*7050*/  SYNCS.PHASECHK.TRANS64.TRYWAIT P1, [R2+URZ+0x220], R5 ;  /* 0x00022005020075a7 */ /* 0x000ea400080211ff */
[----:B--2---:R-:W-:Y:S05]  /*7060*/  @!P1 BRA `(.L_x_128) ;  /* 0x0000002c00c49947 */ /* 0x004fea0003800000 */
.L_x_127:
[----:B------:R-:W-:Y:S05]  /*7070*/  BSYNC B0 ;  /* 0x0000000000007941 */ /* 0x000fea0003800000 */
.L_x_126:
[----:B------:R-:W-:Y:S01]  /*7080*/  ISETP.NE.AND P1, PT, R103, RZ, PT ;  /* 0x000000ff6700720c */ /* 0x000fe20003f25270 */
[----:B--2---:R-:W-:Y:S02]  /*7090*/  VIADD R5, R2, 0x230 ;  /* 0x0000023002057836 */ /* 0x004fe40000000000 */
[----:B------:R-:W-:Y:S03]  /*70a0*/  VIADD R90, R90, 0x1 ;  /* 0x000000015a5a7836 */ /* 0x000fe60000000000 */
[----:B-1----:R-:W-:Y:S07]  /*70b0*/  PRMT R0, R0, 0x654, R5 ;  /* 0x0000065400007816 */ /* 0x002fee0000000005 */
[----:B------:R1:W2:Y:S04]  /*70c0*/  @P1 LDS.128 R72, [R6+UR44+0x400] ;  /* 0x0004002c06481984 */ /* 0x0002a80008000c00 */
[----:B------:R1:W1:Y:S01]  /*70d0*/  @P1 LDS.128 R76, [R4+0x410] ;  /* 0x00041000044c1984 */ /* 0x0002620000000c00 */
[C---:B------:R-:W-:Y:S01]  /*70e0*/  ISETP.NE.AND P1, PT, R90.reuse, 0x2, PT ;  /* 0x000000025a00780c */ /* 0x040fe20003f25270 */
[----:B------:R-:W-:Y:S01]  /*70f0*/  @!PT LDS RZ, [RZ] ;  /* 0x00000000fffff984 */ /* 0x000fe20000000800 */
[----:B------:R-:W-:Y:S01]  /*7100*/  @!PT LDS RZ, [RZ] ;  /* 0x00000000fffff984 */ /* 0x000fe20000000800 */
[----:B------:R-:W-:Y:S01]  /*7110*/  @!PT LDS RZ, [RZ] ;  /* 0x00000000fffff984 */ /* 0x000fe20000000800 */
[----:B------:R-:W-:Y:S01]  /*7120*/  @!PT LDS RZ, [RZ] ;  /* 0x00000000fffff984 */ /* 0x000fe20000000800 */
[----:B------:R5:W-:Y:S06]  /*7130*/  MEMBAR.ALL.CTA ;  /* 0x0000000000007992 */ /* 0x000bec0000008000 */
[----:B-----5:R-:W5:Y:S01]  /*7140*/  FENCE.VIEW.ASYNC.S ;  /* 0x00000000000073c6 */ /* 0x020f620000000000 */
[----:B------:R-:W-:Y:S01]  /*7150*/  SEL R90, R90, RZ, P1 ;  /* 0x000000ff5a5a7207 */ /* 0x000fe20000800000 */
[----:B-----5:R5:W-:Y:S02]  /*7160*/  SYNCS.ARRIVE.TRANS64.RED.A1T0 RZ, [R0+URZ], RZ ;  /* 0x000000ff00ff79a7 */ /* 0x020be400081004ff */
[----:B-----5:R-:W-:Y:S04]  /*7170*/  SEL R0, RZ, 0x1, P1 ;  /* 0x00000001ff007807 */ /* 0x020fe80000800000 */
[----:B--2---:R-:W-:Y:S02]  /*7180*/  LOP3.LUT R89, R89, R0, RZ, 0x3c, !PT ;  /* 0x0000000059597212 */ /* 0x004fe400078e3cff */
.L_x_125:
[----:B------:R-:W-:Y:S05]  /*7190*/  BSYNC B1 ;  /* 0x0000000000017941 */ /* 0x000fea0003800000 */
.L_x_124:
[----:B------:R-:W-:Y:S04]  /*71a0*/  SHF.R.U32.HI R0, RZ, 0x15, R39 ;  /* 0x00000015ff007819 */ /* 0x000fe80000011627 */
[----:B------:R-:W-:Y:S01]  /*71b0*/  LOP3.LUT P1, RZ, R0, 0x3, R85, 0x48, !PT ;  /* 0x0000000300ff7812 */ /* 0x000fe20007824855 */
[----:B------:R-:W-:Y:S01]  /*71c0*/  @!UPT UIADD3 URZ, UPT, UPT, URZ, URZ, URZ ;  /* 0x000000fffffff290 */ /* 0x000fe2000fffe0ff */
[----:B----4-:R-:W-:Y:S11]  /*71d0*/  @P0 BRA `(.L_x_129) ;  /* 0x0000000000080947 */ /* 0x010ff60003800000 */
[----:B------:R-:W2:Y:S02]  /*71e0*/  SYNCS.PHASECHK.TRANS64.TRYWAIT P0, [R100+URZ+0x270], R3 ;  /* 0x00027003640075a7 */ /* 0x000ea400080011ff */
[----:B--2---:R-:W-:Y:S05]  /*71f0*/  @!P0 BRA `(.L_x_130) ;  /* 0x0000002c00748947 */ /* 0x004fea0003800000 */
.L_x_129:
[----:B------:R-:W-:Y:S05]  /*7200*/  @!P1 BRA `(.L_x_131) ;  /* 0x0000000000409947 */ /* 0x000fea0003800000 */
[----:B------:R-:W4:Y:S01]  /*7210*/  LDCU.64 UR8, c[0x4][0x70] ;  /* 0x01000e00ff0877ac */ /* 0x000f220008000a00 */
[----:B--2---:R-:W-:Y:S01]  /*7220*/  MOV R3, 0x0 ;  /* 0x0000000000037802 */ /* 0x004fe20000000f00 */
[----:B------:R-:W-:Y:S02]  /*7230*/  HFMA2 R12, -RZ, RZ, 0, 5.9604644775390625e-08 ;  /* 0x00000001ff0c7431 */ /* 0x000fe400000001ff */
[----:B------:R-:W-:Y:S02]  /*7240*/  IMAD.MOV.U32 R8, RZ, RZ, 0x192 ;  /* 0x00000192ff087424 */ /* 0x000fe400078e00ff */
[----:B------:R-:W-:Y:S01]  /*7250*/  IMAD.MOV.U32 R13, RZ, RZ, RZ ;  /* 0x000000ffff0d7224 */ /* 0x000fe200078e00ff */
[----:B------:R-:W2:Y:S01]  /*7260*/  LDCU.64 UR6, c[0x4][0x78] ;  /* 0x01000f00ff0677ac */ /* 0x000ea20008000a00 */
[----:B------:R-:W3:Y:S01]  /*7270*/  LDC.64 R2, c[0x4][R3] ;  /* 0x0100000003027b82 */ /* 0x000ee20000000a00 */
[----:B------:R-:W5:Y:S01]  /*7280*/  LDCU.64 UR4, c[0x4][0x10] ;  /* 0x01000200ff0477ac */ /* 0x000f620008000a00 */
[----:B----4-:R-:W-:Y:S01]  /*7290*/  MOV R5, UR9 ;  /* 0x0000000900057c02 */ /* 0x010fe20008000f00 */
[----:B-1----:R-:W-:Y:S01]  /*72a0*/  IMAD.U32 R4, RZ, RZ, UR8 ;  /* 0x00000008ff047e24 */ /* 0x002fe2000f8e00ff */
[----:B--2---:R-:W-:Y:S01]  /*72b0*/  MOV R7, UR7 ;  /* 0x0000000700077c02 */ /* 0x004fe20008000f00 */
[----:B------:R-:W-:Y:S01]  /*72c0*/  IMAD.U32 R6, RZ, RZ, UR6 ;  /* 0x00000006ff067e24 */ /* 0x000fe2000f8e00ff */
[----:B-----5:R-:W-:Y:S01]  /*72d0*/  MOV R11, UR5 ;  /* 0x00000005000b7c02 */ /* 0x020fe20008000f00 */
[----:B------:R-:W-:Y:S02]  /*72e0*/  IMAD.U32 R10, RZ, RZ, UR4 ;  /* 0x00000004ff0a7e24 */ /* 0x000fe4000f8e00ff */
[----:B------:R-:W-:Y:S07]  /*72f0*/  LEPC R20, `(.L_x_131) ;  /* 0x000000001014794e */ /* 0x000fee0000000000 */
[----:B---3--:R-:W-:Y:S05]  /*7300*/  CALL.ABS.NOINC R2 ;  /* 0x0000000002007343 */ /* 0x008fea0003c00000 */
.L_x_131:
[-C--:B------:R-:W-:Y:S01]  /*7310*/  F2FP.F16.E4M3.UNPACK_B R42, R72.reuse ;  /* 0x00000048ff2a723e */ /* 0x080fe200020006ff */
[----:B------:R-:W-:Y:S05]  /*7320*/  WARPSYNC.ALL ;  /* 0x0000000000007948 */ /* 0x000fea0003800000 */
[----:B------:R-:W-:Y:S01]  /*7330*/  R2UR UR4, R39 ;  /* 0x00000000270472ca */ /* 0x000fe200000e0000 */
[--C-:B------:R-:W-:Y:S01]  /*7340*/  HADD2.F32 R40, -RZ, R42.reuse.H0_H0 ;  /* 0x2000002aff287230 */ /* 0x100fe20000004100 */
[----:B------:R-:W-:Y:S01]  /*7350*/  F2FP.F16.E4M3.UNPACK_B R43, R72.H1 ;  /* 0x00000048ff2b723e */ /* 0x000fe200030006ff */
[----:B------:R-:W-:Y:S01]  /*7360*/  HADD2.F32 R42, -RZ, R42.H1_H1 ;  /* 0x3000002aff2a7230 */ /* 0x000fe20000004100 */
[-C--:B------:R-:W-:Y:S01]  /*7370*/  F2FP.F16.E4M3.UNPACK_B R45, R73.reuse ;  /* 0x00000049ff2d723e */ /* 0x080fe200020006ff */
[----:B------:R-:W-:Y:S01]  /*7380*/  BSSY.RECONVERGENT B0, `(.L_x_132) ;  /* 0x0000099000007945 */ /* 0x000fe20003800200 */
[----:B------:R-:W-:Y:S01]  /*7390*/  F2FP.F16.E4M3.UNPACK_B R47, R73.H1 ;  /* 0x00000049ff2f723e */ /* 0x000fe200030006ff */
[--C-:B------:R-:W-:Y:S01]  /*73a0*/  HADD2.F32 R44, -RZ, R43.reuse.H0_H0 ;  /* 0x2000002bff2c7230 */ /* 0x100fe20000004100 */
[-C--:B------:R-:W-:Y:S01]  /*73b0*/  F2FP.F16.E4M3.UNPACK_B R49, R74.reuse ;  /* 0x0000004aff31723e */ /* 0x080fe200020006ff */
[----:B------:R-:W-:Y:S01]  /*73c0*/  HADD2.F32 R46, -RZ, R43.H1_H1 ;  /* 0x3000002bff2e7230 */ /* 0x000fe20000004100 */
[----:B------:R-:W-:Y:S01]  /*73d0*/  F2FP.F16.E4M3.UNPACK_B R51, R74.H1 ;  /* 0x0000004aff33723e */ /* 0x000fe200030006ff */
[--C-:B------:R-:W-:Y:S01]  /*73e0*/  HADD2.F32 R43, -RZ, R45.reuse.H0_H0 ;  /* 0x2000002dff2b7230 */ /* 0x100fe20000004100 */
[-C--:B------:R-:W-:Y:S01]  /*73f0*/  F2FP.F16.E4M3.UNPACK_B R53, R75.reuse ;  /* 0x0000004bff35723e */ /* 0x080fe200020006ff */
[----:B-1----:R-:W-:Y:S01]  /*7400*/  LDTM.16dp32bit_t0_t15.x32 R4, tmem[UR4] ;  /* 0x00000004000479ee */ /* 0x002fe20008a80000 */
[----:B------:R-:W3:Y:S01]  /*7410*/  LDTM.16dp32bit_t16_t31.x32 R4, tmem[UR4+0x20] ;  /* 0x00002004000479ee */ /* 0x000ee20008aa0000 */
[----:B------:R-:W-:Y:S01]  /*7420*/  ISETP.NE.AND P6, PT, R96, RZ, PT ;  /* 0x000000ff6000720c */ /* 0x000fe20003fc5270 */
[----:B------:R-:W-:Y:S01]  /*7430*/  HADD2.F32 R48, -RZ, R45.H1_H1 ;  /* 0x3000002dff307230 */ /* 0x000fe20000004100 */
[----:B------:R-:W-:Y:S01]  /*7440*/  IADD3 R109, PT, PT, R71, UR44, RZ ;  /* 0x0000002c476d7c10 */ /* 0x000fe2000fffe0ff */
[----:B------:R-:W-:Y:S01]  /*7450*/  HADD2.F32 R52, -RZ, R49.H1_H1 ;  /* 0x30000031ff347230 */ /* 0x000fe20000004100 */
[----:B------:R-:W-:Y:S01]  /*7460*/  SHF.L.U32 R108, R88, 0x4, RZ ;  /* 0x00000004586c7819 */ /* 0x000fe200000006ff */
[----:B------:R-:W-:Y:S01]  /*7470*/  HADD2.F32 R56, -RZ, R53.H1_H1 ;  /* 0x30000035ff387230 */ /* 0x000fe20000004100 */
[----:B------:R-:W-:Y:S01]  /*7480*/  F2FP.F16.E4M3.UNPACK_B R55, R75.H1 ;  /* 0x0000004bff37723e */ /* 0x000fe200030006ff */
[--C-:B------:R-:W-:Y:S01]  /*7490*/  HADD2.F32 R45, -RZ, R47.reuse.H0_H0 ;  /* 0x2000002fff2d7230 */ /* 0x100fe20000004100 */
[----:B------:R-:W-:Y:S01]  /*74a0*/  IADD3 R101, PT, PT, R109, R108, RZ ;  /* 0x0000006c6d657210 */ /* 0x000fe20007ffe0ff */
[----:B------:R-:W-:Y:S01]  /*74b0*/  HADD2.F32 R50, -RZ, R47.H1_H1 ;  /* 0x3000002fff327230 */ /* 0x000fe20000004100 */
[-C--:B------:R-:W-:Y:S01]  /*74c0*/  F2FP.F16.E4M3.UNPACK_B R57, R76.reuse ;  /* 0x0000004cff39723e */ /* 0x080fe200020006ff */
[----:B------:R-:W-:Y:S01]  /*74d0*/  HADD2.F32 R47, -RZ, R49.H0_H0 ;  /* 0x20000031ff2f7230 */ /* 0x000fe20000004100 */
[----:B------:R-:W-:Y:S01]  /*74e0*/  F2FP.F16.E4M3.UNPACK_B R59, R76.H1 ;  /* 0x0000004cff3b723e */ /* 0x000fe200030006ff */
[----:B------:R-:W-:Y:S01]  /*74f0*/  HADD2.F32 R49, -RZ, R51.H0_H0 ;  /* 0x20000033ff317230 */ /* 0x000fe20000004100 */
[-C--:B------:R-:W-:Y:S01]  /*7500*/  F2FP.F16.E4M3.UNPACK_B R61, R77.reuse ;  /* 0x0000004dff3d723e */ /* 0x080fe200020006ff */
[----:B------:R-:W-:Y:S01]  /*7510*/  HADD2.F32 R60, -RZ, R57.H1_H1 ;  /* 0x30000039ff3c7230 */ /* 0x000fe20000004100 */
[----:B------:R-:W-:Y:S01]  /*7520*/  F2FP.F16.E4M3.UNPACK_B R63, R77.H1 ;  /* 0x0000004dff3f723e */ /* 0x000fe200030006ff */
[----:B------:R-:W-:Y:S01]  /*7530*/  HADD2.F32 R54, -RZ, R51.H1_H1 ;  /* 0x30000033ff367230 */ /* 0x000fe20000004100 */
[-C--:B------:R-:W-:Y:S01]  /*7540*/  F2FP.F16.E4M3.UNPACK_B R65, R78.reuse ;  /* 0x0000004eff41723e */ /* 0x080fe200020006ff */
[----:B------:R-:W-:Y:S01]  /*7550*/  HADD2.F32 R51, -RZ, R53.H0_H0 ;  /* 0x20000035ff337230 */ /* 0x000fe20000004100 */
[----:B------:R-:W-:Y:S01]  /*7560*/  F2FP.F16.E4M3.UNPACK_B R67, R78.H1 ;  /* 0x0000004eff43723e */ /* 0x000fe200030006ff */
[----:B------:R-:W-:Y:S01]  /*7570*/  HADD2.F32 R64, -RZ, R61.H1_H1 ;  /* 0x3000003dff407230 */ /* 0x000fe20000004100 */
[----:B------:R-:W-:Y:S01]  /*7580*/  ISETP.NE.AND P0, PT, R95, RZ, PT ;  /* 0x000000ff5f00720c */ /* 0x000fe20003f05270 */
[C---:B---3--:R-:W-:Y:S01]  /*7590*/  FMUL R0, R38.reuse, R4 ;  /* 0x0000000426007220 */ /* 0x048fe20000400000 */
[C---:B------:R-:W-:Y:S01]  /*75a0*/  FMUL R2, R38.reuse, R5 ;  /* 0x0000000526027220 */ /* 0x040fe20000400000 */
[C---:B------:R-:W-:Y:S01]  /*75b0*/  FMUL R4, R38.reuse, R8 ;  /* 0x0000000826047220 */ /* 0x040fe20000400000 */
[C---:B------:R-:W-:Y:S01]  /*75c0*/  FMUL R5, R38.reuse, R9 ;  /* 0x0000000926057220 */ /* 0x040fe20000400000 */
[C---:B------:R-:W-:Y:S01]  /*75d0*/  FFMA R0, R41.reuse, R40, R0 ;  /* 0x0000002829007223 */ /* 0x040fe20000000000 */
[C---:B------:R-:W-:Y:S01]  /*75e0*/  FFMA R2, R41.reuse, R42, R2 ;  /* 0x0000002a29027223 */ /* 0x040fe20000000002 */
[C---:B------:R-:W-:Y:S01]  /*75f0*/  FMUL R8, R38.reuse, R12 ;  /* 0x0000000c26087220 */ /* 0x040fe20000400000 */
[C---:B------:R-:W-:Y:S01]  /*7600*/  FMUL R9, R38.reuse, R13 ;  /* 0x0000000d26097220 */ /* 0x040fe20000400000 */
[C---:B------:R-:W-:Y:S01]  /*7610*/  FMUL R12, R38.reuse, R16 ;  /* 0x00000010260c7220 */ /* 0x040fe20000400000 */
[C---:B------:R-:W-:Y:S01]  /*7620*/  FMUL R13, R38.reuse, R17 ;  /* 0x00000011260d7220 */ /* 0x040fe20000400000 */
[C---:B------:R-:W-:Y:S01]  /*7630*/  FMUL R16, R38.reuse, R20 ;  /* 0x0000001426107220 */ /* 0x040fe20000400000 */
[C---:B------:R-:W-:Y:S01]  /*7640*/  FMUL R17, R38.reuse, R21 ;  /* 0x0000001526117220 */ /* 0x040fe20000400000 */
[C---:B------:R-:W-:Y:S01]  /*7650*/  FMUL R20, R38.reuse, R24 ;  /* 0x0000001826147220 */ /* 0x040fe20000400000 */
[C---:B------:R-:W-:Y:S01]  /*7660*/  FMUL R21, R38.reuse, R25 ;  /* 0x0000001926157220 */ /* 0x040fe20000400000 */
[----:B------:R-:W-:Y:S02]  /*7670*/  HADD2.F32 R68, -RZ, R65.H1_H1 ;  /* 0x30000041ff447230 */ /* 0x000fe40000004100 */
[C---:B------:R-:W-:Y:S01]  /*7680*/  FMUL R24, R38.reuse, R28 ;  /* 0x0000001c26187220 */ /* 0x040fe20000400000 */
[C---:B------:R-:W-:Y:S01]  /*7690*/  FMUL R25, R38.reuse, R29 ;  /* 0x0000001d26197220 */ /* 0x040fe20000400000 */
[C---:B------:R-:W-:Y:S01]  /*76a0*/  FMUL R28, R38.reuse, R32 ;  /* 0x00000020261c7220 */ /* 0x040fe20000400000 */
[C---:B------:R-:W-:Y:S01]  /*76b0*/  FMUL R29, R38.reuse, R33 ;  /* 0x00000021261d7220 */ /* 0x040fe20000400000 */
[C---:B--2---:R-:W-:Y:S01]  /*76c0*/  FMUL R3, R38.reuse, R6 ;  /* 0x0000000626037220 */ /* 0x044fe20000400000 */
[C---:B------:R-:W-:Y:S01]  /*76d0*/  FMUL R7, R38.reuse, R7 ;  /* 0x0000000726077220 */ /* 0x040fe20000400000 */
[C---:B------:R-:W-:Y:S01]  /*76e0*/  FMUL R6, R38.reuse, R10 ;  /* 0x0000000a26067220 */ /* 0x040fe20000400000 */
[C---:B------:R-:W-:Y:S01]  /*76f0*/  FMUL R11, R38.reuse, R11 ;  /* 0x0000000b260b7220 */ /* 0x040fe20000400000 */
[C---:B------:R-:W-:Y:S01]  /*7700*/  FFMA R3, R41.reuse, R44, R3 ;  /* 0x0000002c29037223 */ /* 0x040fe20000000003 */
[C---:B------:R-:W-:Y:S01]  /*7710*/  FFMA R7, R41.reuse, R46, R7 ;  /* 0x0000002e29077223 */ /* 0x040fe20000000007 */
[C---:B------:R-:W-:Y:S01]  /*7720*/  FFMA R4, R41.reuse, R43, R4 ;  /* 0x0000002b29047223 */ /* 0x040fe20000000004 */
[----:B------:R-:W-:Y:S01]  /*7730*/  F2FP.F16.E4M3.UNPACK_B R40, R79 ;  /* 0x0000004fff28723e */ /* 0x000fe200020006ff */
[C---:B------:R-:W-:Y:S01]  /*7740*/  FFMA R5, R41.reuse, R48, R5 ;  /* 0x0000003029057223 */ /* 0x040fe20000000005 */
[C---:B------:R-:W-:Y:S01]  /*7750*/  FFMA R6, R41.reuse, R45, R6 ;  /* 0x0000002d29067223 */ /* 0x040fe20000000006 */
[----:B------:R-:W-:Y:S01]  /*7760*/  F2FP.F16.E4M3.UNPACK_B R42, R79.H1 ;  /* 0x0000004fff2a723e */ /* 0x000fe200030006ff */
[C---:B------:R-:W-:Y:S01]  /*7770*/  FFMA R11, R41.reuse, R50, R11 ;  /* 0x00000032290b7223 */ /* 0x040fe2000000000b */
[----:B------:R-:W-:Y:S01]  /*7780*/  FFMA R8, R41, R47, R8 ;  /* 0x0000002f29087223 */ /* 0x000fe20000000008 */
[----:B------:R-:W-:Y:S01]  /*7790*/  F2FP.SATFINITE.E4M3.F32.PACK_AB_MERGE_C R97, R7, R3, RZ ;  /* 0x000000030761723e */ /* 0x000fe200048070ff */
[C---:B------:R-:W-:Y:S01]  /*77a0*/  FFMA R9, R41.reuse, R52, R9 ;  /* 0x0000003429097223 */ /* 0x040fe20000000009 */
[----:B------:R-:W-:Y:S01]  /*77b0*/  FMUL R10, R38, R14 ;  /* 0x0000000e260a7220 */ /* 0x000fe20000400000 */
[----:B------:R-:W-:Y:S01]  /*77c0*/  LEA R109, R90, UR44, 0x3 ;  /* 0x0000002c5a6d7c11 */ /* 0x000fe2000f8e18ff */
[----:B------:R-:W-:Y:S01]  /*77d0*/  FMUL R15, R38, R15 ;  /* 0x0000000f260f7220 */ /* 0x000fe20000400000 */
[--C-:B------:R-:W-:Y:S01]  /*77e0*/  HADD2.F32 R53, -RZ, R55.reuse.H0_H0 ;  /* 0x20000037ff357230 */ /* 0x100fe20000004100 */
[----:B------:R-:W-:Y:S01]  /*77f0*/  F2FP.SATFINITE.E4M3.F32.PACK_AB_MERGE_C R96, R2, R0, R97 ;  /* 0x000000000260723e */ /* 0x000fe20004807061 */
[----:B------:R-:W-:Y:S01]  /*7800*/  FFMA R10, R41, R49, R10 ;  /* 0x00000031290a7223 */ /* 0x000fe2000000000a */
[----:B------:R-:W-:Y:S01]  /*7810*/  F2FP.SATFINITE.E4M3.F32.PACK_AB_MERGE_C R97, R11, R6, RZ ;  /* 0x000000060b61723e */ /* 0x000fe200048070ff */
[C---:B------:R-:W-:Y:S01]  /*7820*/  FFMA R15, R41.reuse, R54, R15 ;  /* 0x00000036290f7223 */ /* 0x040fe2000000000f */
[C---:B------:R-:W-:Y:S01]  /*7830*/  FFMA R12, R41.reuse, R51, R12 ;  /* 0x00000033290c7223 */ /* 0x040fe2000000000c */
[----:B------:R-:W-:Y:S01]  /*7840*/  FFMA R13, R41, R56, R13 ;  /* 0x00000038290d7223 */ /* 0x000fe2000000000d */
[----:B------:R-:W-:Y:S01]  /*7850*/  F2FP.SATFINITE.E4M3.F32.PACK_AB_MERGE_C R97, R5, R4, R97 ;  /* 0x000000040561723e */ /* 0x000fe20004807061 */
[----:B------:R-:W-:Y:S01]  /*7860*/  HADD2.F32 R58, -RZ, R55.H1_H1 ;  /* 0x30000037ff3a7230 */ /* 0x000fe20000004100 */
[----:B------:R-:W-:Y:S01]  /*7870*/  F2FP.SATFINITE.E4M3.F32.PACK_AB_MERGE_C R98, R15, R10, RZ ;  /* 0x0000000a0f62723e */ /* 0x000fe200048070ff */
[----:B------:R-:W-:Y:S02]  /*7880*/  HADD2.F32 R55, -RZ, R57.H0_H0 ;  /* 0x20000039ff377230 */ /* 0x000fe40000004100 */
[C---:B------:R-:W-:Y:S01]  /*7890*/  FMUL R14, R38.reuse, R18 ;  /* 0x00000012260e7220 */ /* 0x040fe20000400000 */
[C---:B------:R-:W-:Y:S01]  /*78a0*/  FMUL R19, R38.reuse, R19 ;  /* 0x0000001326137220 */ /* 0x040fe20000400000 */
[--C-:B------:R-:W-:Y:S02]  /*78b0*/  HADD2.F32 R57, -RZ, R59.reuse.H0_H0 ;  /* 0x2000003bff397230 */ /* 0x100fe40000004100 */
[C---:B------:R-:W-:Y:S01]  /*78c0*/  FMUL R18, R38.reuse, R22 ;  /* 0x0000001626127220 */ /* 0x040fe20000400000 */
[C---:B------:R-:W-:Y:S01]  /*78d0*/  FFMA R14, R41.reuse, R53, R14 ;  /* 0x00000035290e7223 */ /* 0x040fe2000000000e */
[----:B------:R-:W-:Y:S02]  /*78e0*/  HADD2.F32 R62, -RZ, R59.H1_H1 ;  /* 0x3000003bff3e7230 */ /* 0x000fe40000004100 */
[C---:B------:R-:W-:Y:S01]  /*78f0*/  FFMA R19, R41.reuse, R58, R19 ;  /* 0x0000003a29137223 */ /* 0x040fe20000000013 */
[----:B------:R-:W-:Y:S02]  /*7900*/  HADD2.F32 R59, -RZ, R61.H0_H0 ;  /* 0x2000003dff3b7230 */ /* 0x000fe40000004100 */
[C---:B------:R-:W-:Y:S01]  /*7910*/  FMUL R23, R38.reuse, R23 ;  /* 0x0000001726177220 */ /* 0x040fe20000400000 */
[C---:B------:R-:W-:Y:S01]  /*7920*/  FFMA R16, R41.reuse, R55, R16 ;  /* 0x0000003729107223 */ /* 0x040fe20000000010 */
[C---:B------:R-:W-:Y:S01]  /*7930*/  FFMA R17, R41.reuse, R60, R17 ;  /* 0x0000003c29117223 */ /* 0x040fe20000000011 */
[--C-:B------:R-:W-:Y:S02]  /*7940*/  HADD2.F32 R61, -RZ, R63.reuse.H0_H0 ;  /* 0x2000003fff3d7230 */ /* 0x100fe40000004100 */
[C---:B------:R-:W-:Y:S01]  /*7950*/  FFMA R18, R41.reuse, R57, R18 ;  /* 0x0000003929127223 */ /* 0x040fe20000000012 */
[----:B------:R-:W-:Y:S02]  /*7960*/  HADD2.F32 R66, -RZ, R63.H1_H1 ;  /* 0x3000003fff427230 */ /* 0x000fe40000004100 */
[C---:B------:R-:W-:Y:S01]  /*7970*/  FMUL R22, R38.reuse, R26 ;  /* 0x0000001a26167220 */ /* 0x040fe20000400000 */
[----:B------:R-:W-:Y:S02]  /*7980*/  HADD2.F32 R63, -RZ, R65.H0_H0 ;  /* 0x20000041ff3f7230 */ /* 0x000fe40000004100 */
[C---:B------:R-:W-:Y:S01]  /*7990*/  FFMA R23, R41.reuse, R62, R23 ;  /* 0x0000003e29177223 */ /* 0x040fe20000000017 */
[C---:B------:R-:W-:Y:S01]  /*79a0*/  FMUL R27, R38.reuse, R27 ;  /* 0x0000001b261b7220 */ /* 0x040fe20000400000 */
[C---:B------:R-:W-:Y:S01]  /*79b0*/  FFMA R20, R41.reuse, R59, R20 ;  /* 0x0000003b29147223 */ /* 0x040fe20000000014 */
[C---:B------:R-:W-:Y:S01]  /*79c0*/  FFMA R21, R41.reuse, R64, R21 ;  /* 0x0000004029157223 */ /* 0x040fe20000000015 */
[--C-:B------:R-:W-:Y:S02]  /*79d0*/  HADD2.F32 R65, -RZ, R67.reuse.H0_H0 ;  /* 0x20000043ff417230 */ /* 0x100fe40000004100 */
[C---:B------:R-:W-:Y:S01]  /*79e0*/  FFMA R22, R41.reuse, R61, R22 ;  /* 0x0000003d29167223 */ /* 0x040fe20000000016 */
[----:B------:R-:W-:Y:S02]  /*79f0*/  HADD2.F32 R70, -RZ, R67.H1_H1 ;  /* 0x30000043ff467230 */ /* 0x000fe40000004100 */
[C---:B------:R-:W-:Y:S01]  /*7a00*/  FMUL R26, R38.reuse, R30 ;  /* 0x0000001e261a7220 */ /* 0x040fe20000400000 */
[--C-:B------:R-:W-:Y:S02]  /*7a10*/  HADD2.F32 R67, -RZ, R40.reuse.H0_H0 ;  /* 0x20000028ff437230 */ /* 0x100fe40000004100 */
[C---:B------:R-:W-:Y:S01]  /*7a20*/  FFMA R27, R41.reuse, R66, R27 ;  /* 0x00000042291b7223 */ /* 0x040fe2000000001b */
[C---:B------:R-:W-:Y:S01]  /*7a30*/  FMUL R31, R38.reuse, R31 ;  /* 0x0000001f261f7220 */ /* 0x040fe20000400000 */
[C---:B------:R-:W-:Y:S01]  /*7a40*/  FFMA R24, R41.reuse, R63, R24 ;  /* 0x0000003f29187223 */ /* 0x040fe20000000018 */
[----:B------:R-:W-:Y:S02]  /*7a50*/  HADD2.F32 R40, -RZ, R40.H1_H1 ;  /* 0x30000028ff287230 */ /* 0x000fe40000004100 */
[C---:B------:R-:W-:Y:S01]  /*7a60*/  FFMA R25, R41.reuse, R68, R25 ;  /* 0x0000004429197223 */ /* 0x040fe20000000019 */
[--C-:B------:R-:W-:Y:S02]  /*7a70*/  HADD2.F32 R69, -RZ, R42.reuse.H0_H0 ;  /* 0x2000002aff457230 */ /* 0x100fe40000004100 */
[C---:B------:R-:W-:Y:S01]  /*7a80*/  FFMA R26, R41.reuse, R65, R26 ;  /* 0x00000041291a7223 */ /* 0x040fe2000000001a */
[----:B------:R-:W-:Y:S02]  /*7a90*/  HADD2.F32 R42, -RZ, R42.H1_H1 ;  /* 0x3000002aff2a7230 */ /* 0x000fe40000004100 */
[C---:B------:R-:W-:Y:S01]  /*7aa0*/  FMUL R30, R38.reuse, R34 ;  /* 0x00000022261e7220 */ /* 0x040fe20000400000 */
[----:B------:R-:W-:Y:S01]  /*7ab0*/  FFMA R31, R41, R70, R31 ;  /* 0x00000046291f7223 */ /* 0x000fe2000000001f */
[----:B------:R-:W-:Y:S01]  /*7ac0*/  FMUL R35, R38, R35 ;  /* 0x0000002326237220 */ /* 0x000fe20000400000 */
[----:B------:R-:W-:Y:S01]  /*7ad0*/  F2FP.SATFINITE.E4M3.F32.PACK_AB_MERGE_C R99, R19, R14, RZ ;  /* 0x0000000e1363723e */ /* 0x000fe200048070ff */
[C---:B------:R-:W-:Y:S01]  /*7ae0*/  FFMA R28, R41.reuse, R67, R28 ;  /* 0x00000043291c7223 */ /* 0x040fe2000000001c */
[C---:B------:R-:W-:Y:S01]  /*7af0*/  FFMA R29, R41.reuse, R40, R29 ;  /* 0x00000028291d7223 */ /* 0x040fe2000000001d */
[C---:B------:R-:W-:Y:S01]  /*7b00*/  FFMA R30, R41.reuse, R69, R30 ;  /* 0x00000045291e7223 */ /* 0x040fe2000000001e */
[----:B------:R-:W-:Y:S01]  /*7b10*/  FFMA R35, R41, R42, R35 ;  /* 0x0000002a29237223 */ /* 0x000fe20000000023 */
[----:B------:R-:W-:Y:S02]  /*7b20*/  F2FP.SATFINITE.E4M3.F32.PACK_AB_MERGE_C R98, R9, R8, R98 ;  /* 0x000000080962723e */ /* 0x000fe40004807062 */
[----:B------:R-:W-:Y:S02]  /*7b30*/  F2FP.SATFINITE.E4M3.F32.PACK_AB_MERGE_C R99, R13, R12, R99 ;  /* 0x0000000c0d63723e */ /* 0x000fe40004807063 */
[----:B------:R-:W-:Y:S02]  /*7b40*/  F2FP.SATFINITE.E4M3.F32.PACK_AB_MERGE_C R104, R23, R18, RZ ;  /* 0x000000121768723e */ /* 0x000fe400048070ff */
[----:B------:R-:W-:Y:S01]  /*7b50*/  F2FP.SATFINITE.E4M3.F32.PACK_AB_MERGE_C R105, R27, R22, RZ ;  /* 0x000000161b69723e */ /* 0x000fe200048070ff */
[----:B------:R1:W-:Y:S01]  /*7b60*/  STS.128 [R71+UR44+0x2400], R96 ;  /* 0x0024006047007988 */ /* 0x0003e20008000c2c */
[----:B------:R-:W-:Y:S02]  /*7b70*/  F2FP.SATFINITE.E4M3.F32.PACK_AB_MERGE_C R110, R31, R26, RZ ;  /* 0x0000001a1f6e723e */ /* 0x000fe400048070ff */
[----:B------:R-:W-:Y:S02]  /*7b80*/  F2FP.SATFINITE.E4M3.F32.PACK_AB_MERGE_C R111, R35, R30, RZ ;  /* 0x0000001e236f723e */ /* 0x000fe400048070ff */
[----:B------:R-:W-:Y:S02]  /*7b90*/  F2FP.SATFINITE.E4M3.F32.PACK_AB_MERGE_C R104, R17, R16, R104 ;  /* 0x000000101168723e */ /* 0x000fe40004807068 */
[----:B------:R-:W-:Y:S02]  /*7ba0*/  F2FP.SATFINITE.E4M3.F32.PACK_AB_MERGE_C R105, R21, R20, R105 ;  /* 0x000000141569723e */ /* 0x000fe40004807069 */
[----:B------:R-:W-:Y:S02]  /*7bb0*/  F2FP.SATFINITE.E4M3.F32.PACK_AB_MERGE_C R106, R25, R24, R110 ;  /* 0x00000018196a723e */ /* 0x000fe4000480706e */
[----:B------:R-:W-:Y:S02]  /*7bc0*/  F2FP.SATFINITE.E4M3.F32.PACK_AB_MERGE_C R107, R29, R28, R111 ;  /* 0x0000001c1d6b723e */ /* 0x000fe4000480706f */
[----:B------:R-:W-:Y:S03]  /*7bd0*/  @P6 SHF.L.U32 R110, R89, 0x1f, RZ ;  /* 0x0000001f596e6819 */ /* 0x000fe600000006ff */
[----:B------:R1:W-:Y:S01]  /*7be0*/  STS.128 [R101+0x2410], R104 ;  /* 0x0024106865007388 */ /* 0x0003e20000000c00 */
[----:B------:R-:W-:Y:S01]  /*7bf0*/  @!PT LDS RZ, [RZ] ;  /* 0x00000000fffff984 */ /* 0x000fe20000000800 */
[----:B------:R-:W-:Y:S01]  /*7c00*/  @!PT LDS RZ, [RZ] ;  /* 0x00000000fffff984 */ /* 0x000fe20000000800 */
[----:B------:R-:W-:Y:S01]  /*7c10*/  @!PT LDS RZ, [RZ] ;  /* 0x00000000fffff984 */ /* 0x000fe20000000800 */
[----:B------:R-:W-:Y:S01]  /*7c20*/  @!PT LDS RZ, [RZ] ;  /* 0x00000000fffff984 */ /* 0x000fe20000000800 */
[----:B------:R2:W-:Y:S07]  /*7c30*/  MEMBAR.ALL.CTA ;  /* 0x0000000000007992 */ /* 0x0005ee0000008000 */
[----:B--2---:R-:W2:Y:S02]  /*7c40*/  FENCE.VIEW.ASYNC.S ;  /* 0x00000000000073c6 */ /* 0x004ea40000000000 */
[----:B--2---:R-:W-:Y:S06]  /*7c50*/  BAR.SYNC.DEFER_BLOCKING 0x1, 0x80 ;  /* 0x0042000000007b1d */ /* 0x004fec0000010000 */
[----:B------:R-:W-:Y:S05]  /*7c60*/  @P0 BRA `(.L_x_133) ;  /* 0x0000000000280947 */ /* 0x000fea0003800000 */
[----:B------:R-:W2:Y:S01]  /*7c70*/  LDCU.64 UR6, c[0x0][0x348] ;  /* 0x00006900ff0677ac */ /* 0x000ea20008000a00 */
[----:B------:R-:W-:Y:S01]  /*7c80*/  UIADD3 UR4, UPT, UPT, UR44, 0x2400, URZ ;  /* 0x000024002c047890 */ /* 0x000fe2000fffe0ff */
[----:B------:R-:W-:Y:S05]  /*7c90*/  UMOV UR51, UR36 ;  /* 0x0000002400337c82 */ /* 0x000fea0008000000 */
[----:B------:R-:W-:Y:S04]  /*7ca0*/  MOV R94, UR4 ;  /* 0x00000004005e7c02 */ /* 0x000fe80008000f00 */
[----:B------:R-:W-:Y:S01]  /*7cb0*/  R2UR UR48, R94 ;  /* 0x000000005e3072ca */ /* 0x000fe200000e0000 */
[----:B--2---:R-:W-:Y:S04]  /*7cc0*/  UIADD3 UR4, UP0, UPT, UR6, 0x680, URZ ;  /* 0x0000068006047890 */ /* 0x004fe8000ff1e0ff */
[----:B------:R-:W-:Y:S09]  /*7cd0*/  UIADD3.X UR5, UPT, UPT, URZ, UR7, URZ, UP0, !UPT ;  /* 0x00000007ff057290 */ /* 0x000ff200087fe4ff */
[----:B------:R2:W-:Y:S01]  /*7ce0*/  UTMASTG.3D [UR48], [UR4] ;  /* 0x00000030040073b5 */ /* 0x0005e20008010000 */
[----:B------:R0:W-:Y:S01]  /*7cf0*/  UTMACMDFLUSH ;  /* 0x00000000000079b7 */ /* 0x0001e20000000000 */
[----:B--2---:R-:W-:Y:S04]  /*7d00*/  DEPBAR.LE SB0, 0x1 ;  /* 0x000080400000791a */ /* 0x004fe80000000000 */
.L_x_133:
[----:B------:R-:W-:Y:S05]  /*7d10*/  BSYNC.RECONVERGENT B0 ;  /* 0x0000000000007941 */ /* 0x000fea0003800200 */
.L_x_132:
[----:B------:R-:W-:Y:S06]  /*7d20*/  BAR.SYNC.DEFER_BLOCKING 0x1, 0x80 ;  /* 0x0042000000007b1d */ /* 0x000fec0000010000 */
[----:B------:R-:W2:Y:S01]  /*7d30*/  @P6 SYNCS.PHASECHK.TRANS64.TRYWAIT P0, [R109+URZ+0x220], R110 ;  /* 0x0002206e6d0065a7 */ /* 0x000ea200080011ff */
[----:B------:R-:W-:Y:S01]  /*7d40*/  BSSY B1, `(.L_x_134) ;  /* 0x0000020000017945 */ /* 0x000fe20003800000 */
[----:B--2---:R-:W-:Y:S03]  /*7d50*/  @P6 SEL R102, RZ, 0x1, !P0 ;  /* 0x00000001ff666807 */ /* 0x004fe60004000000 */
[----:B------:R-:W-:Y:S05]  /*7d60*/  @!P6 BRA `(.L_x_135) ;  /* 0x000000000074e947 */ /* 0x000fea0003800000 */
[----:B------:R-:W-:Y:S01]  /*7d70*/  ISETP.NE.AND P1, PT, R103, RZ, PT ;  /* 0x000000ff6700720c */ /* 0x000fe20003f25270 */
[----:B------:R-:W2:Y:S01]  /*7d80*/  S2R R0, SR_CgaCtaId ;  /* 0x0000000000007919 */ /* 0x000ea20000008800 */
[----:B------:R-:W-:Y:S01]  /*7d90*/  ISETP.NE.AND P0, PT, R102, RZ, PT ;  /* 0x000000ff6600720c */ /* 0x000fe20003f05270 */
[----:B------:R-:W-:Y:S10]  /*7da0*/  BSSY B0, `(.L_x_136) ;  /* 0x0000008000007945 */ /* 0x000ff40003800000 */
[----:B------:R-:W-:Y:S05]  /*7db0*/  @P1 IMAD R2, R90, 0x1000, R71 ;  /* 0x000010005a021824 */ /* 0x000fea00078e0247 */
[----:B------:R-:W-:Y:S05]  /*7dc0*/  @P1 IADD3 R3, PT, PT, R2, UR44, RZ ;  /* 0x0000002c02031c10 */ /* 0x000fea000fffe0ff */
[----:B------:R-:W-:Y:S01]  /*7dd0*/  @P1 IMAD.IADD R3, R3, 0x1, R108 ;  /* 0x0000000103031824 */ /* 0x000fe200078e026c */
[----:B------:R-:W-:Y:S06]  /*7de0*/  @P0 BRA `(.L_x_137) ;  /* 0x00000000000c0947 */ /* 0x000fec0003800000 */
[----:B------:R-:W-:Y:S04]  /*7df0*/  SHF.L.U32 R4, R89, 0x1f, RZ ;  /* 0x0000001f59047819 */ /* 0x000fe800000006ff */
[----:B------:R-:W3:Y:S02]  /*7e00*/  SYNCS.PHASECHK.TRANS64.TRYWAIT P0, [R109+URZ+0x220], R4 ;  /* 0x000220046d0075a7 */ /* 0x000ee400080011ff */
[----:B---3--:R-:W-:Y:S05]  /*7e10*/  @!P0 BRA `(.L_x_138) ;  /* 0x0000002000808947 */ /* 0x008fea0003800000 */
.L_x_137:
[----:B------:R-:W-:Y:S05]  /*7e20*/  BSYNC B0 ;  /* 0x0000000000007941 */ /* 0x000fea0003800000 */
.L_x_136:
[----:B------:R-:W-:Y:S01]  /*7e30*/  ISETP.NE.AND P0, PT, R103, RZ, PT ;  /* 0x000000ff6700720c */ /* 0x000fe20003f05270 */
[----:B---3--:R-:W-:Y:S02]  /*7e40*/  VIADD R109, R109, 0x230 ;  /* 0x000002306d6d7836 */ /* 0x008fe40000000000 */
[----:B------:R-:W-:Y:S03]  /*7e50*/  VIADD R90, R90, 0x1 ;  /* 0x000000015a5a7836 */ /* 0x000fe60000000000 */
[----:B--2---:R-:W-:Y:S07]  /*7e60*/  PRMT R0, R0, 0x654, R109 ;  /* 0x0000065400007816 */ /* 0x004fee000000006d */
[----:B------:R2:W3:Y:S04]  /*7e70*/  @P0 LDS.128 R72, [R2+UR44+0x400] ;  /* 0x0004002c02480984 */ /* 0x0004e80008000c00 */
[----:B------:R2:W4:Y:S01]  /*7e80*/  @P0 LDS.128 R76, [R3+0x410] ;  /* 0x00041000034c0984 */ /* 0x0005220000000c00 */
        /* <DEDUP_REMOVED lines=10> */
[----:B--23--:R-:W-:Y:S02]  /*7f30*/  LOP3.LUT R89, R89, R0, RZ, 0x3c, !PT ;  /* 0x0000000059597212 */ /* 0x00cfe400078e3cff */
.L_x_135:
[----:B------:R-:W-:Y:S05]  /*7f40*/  BSYNC B1 ;  /* 0x0000000000017941 */ /* 0x000fea0003800000 */
.L_x_134:
[----:B------:R-:W-:Y:S05]  /*7f50*/  VIADD R0, R39, 0x40 ;  /* 0x0000004027007836 */ /* 0x000fea0000000000 */
[----:B------:R-:W-:Y:S04]  /*7f60*/  SHF.R.U32.HI R0, RZ, 0x15, R0 ;  /* 0x00000015ff007819 */ /* 0x000fe80000011600 */
[----:B------:R-:W-:Y:S11]  /*7f70*/  LOP3.LUT P0, RZ, R0, 0x3, R85, 0x48, !PT ;  /* 0x0000000300ff7812 */ /* 0x000ff60007804855 */
[----:B------:R-:W-:Y:S02]  /*7f80*/  @!UPT UIADD3 URZ, UPT, UPT, URZ, URZ, URZ ;  /* 0x000000fffffff290 */ /* 0x000fe4000fffe0ff */
[----:B------:R-:W-:Y:S05]  /*7f90*/  @!P0 BRA `(.L_x_139) ;  /* 0x0000000000408947 */ /* 0x000fea0003800000 */
[----:B------:R-:W2:Y:S01]  /*7fa0*/  LDCU.64 UR8, c[0x4][0x70] ;  /* 0x01000e00ff0877ac */ /* 0x000ea20008000a00 */
[----:B------:R-:W-:Y:S01]  /*7fb0*/  MOV R3, 0x0 ;  /* 0x0000000000037802 */ /* 0x000fe20000000f00 */
[----:B------:R-:W-:Y:S02]  /*7fc0*/  HFMA2 R12, -RZ, RZ, 0, 5.9604644775390625e-08 ;  /* 0x00000001ff0c7431 */ /* 0x000fe400000001ff */
[----:B------:R-:W-:Y:S02]  /*7fd0*/  IMAD.MOV.U32 R8, RZ, RZ, 0x192 ;  /* 0x00000192ff087424 */ /* 0x000fe400078e00ff */
[----:B------:R-:W-:Y:S01]  /*7fe0*/  IMAD.MOV.U32 R13, RZ, RZ, RZ ;  /* 0x000000ffff0d7224 */ /* 0x000fe200078e00ff */
[----:B------:R-:W3:Y:S01]  /*7ff0*/  LDCU.64 UR6, c[0x4][0x78] ;  /* 0x01000f00ff0677ac */ /* 0x000ee20008000a00 */
[----:B------:R-:W1:Y:S01]  /*8000*/  LDC.64 R2, c[0x4][R3] ;  /* 0x0100000003027b82 */ /* 0x000e620000000a00 */
[----:B------:R-:W5:Y:S01]  /*8010*/  LDCU.64 UR4, c[0x4][0x10] ;  /* 0x01000200ff0477ac */ /* 0x000f620008000a00 */
[----:B--2---:R-:W-:Y:S01]  /*8020*/  MOV R5, UR9 ;  /* 0x0000000900057c02 */ /* 0x004fe20008000f00 */
[----:B------:R-:W-:Y:S01]  /*8030*/  IMAD.U32 R4, RZ, RZ, UR8 ;  /* 0x00000008ff047e24 */ /* 0x000fe2000f8e00ff */
[----:B---3--:R-:W-:Y:S01]  /*8040*/  MOV R7, UR7 ;  /* 0x0000000700077c02 */ /* 0x008fe20008000f00 */
[----:B------:R-:W-:Y:S01]  /*8050*/  IMAD.U32 R6, RZ, RZ, UR6 ;  /* 0x00000006ff067e24 */ /* 0x000fe2000f8e00ff */
[----:B-----5:R-:W-:Y:S01]  /*8060*/  MOV R11, UR5 ;  /* 0x00000005000b7c02 */ /* 0x020fe20008000f00 */
[----:B------:R-:W-:Y:S02]  /*8070*/  IMAD.U32 R10, RZ, RZ, UR4 ;  /* 0x00000004ff0a7e24 */ /* 0x000fe4000f8e00ff */
[----:B------:R-:W-:Y:S07]  /*8080*/  LEPC R20, `(.L_x_139) ;  /* 0x000000001014794e */ /* 0x000fee0000000000 */
[----:B-1--4-:R-:W-:Y:S05]  /*8090*/  CALL.ABS.NOINC R2 ;  /* 0x0000000002007343 */ /* 0x012fea0003c00000 */
.L_x_139:
[----:B------:R-:W-:Y:S01]  /*80a0*/  ISETP.NE.AND P0, PT, R95, RZ, PT ;  /* 0x000000ff5f00720c */ /* 0x000fe20003f05270 */
[----:B------:R-:W-:Y:S05]  /*80b0*/  WARPSYNC.ALL ;  /* 0x0000000000007948 */ /* 0x000fea0003800000 */
[----:B------:R-:W-:Y:S01]  /*80c0*/  R2UR UR4, R39 ;  /* 0x00000000270472ca */ /* 0x000fe200000e0000 */
[----:B------:R-:W2:Y:S01]  /*80d0*/  S2UR UR6, SR_CgaCtaId ;  /* 0x00000000000679c3 */ /* 0x000ea20000008800 */
[-C--:B------:R-:W-:Y:S01]  /*80e0*/  F2FP.F16.E4M3.UNPACK_B R42, R72.reuse ;  /* 0x00000048ff2a723e */ /* 0x080fe200020006ff */
[----:B------:R-:W-:Y:S01]  /*80f0*/  BSSY.RECONVERGENT B0, `(.L_x_140) ;  /* 0x000009c000007945 */ /* 0x000fe20003800200 */
[----:B------:R-:W-:Y:S02]  /*8100*/  F2FP.F16.E4M3.UNPACK_B R72, R72.H1 ;  /* 0x00000048ff48723e */ /* 0x000fe400030006ff */
[-C--:B------:R-:W-:Y:S01]  /*8110*/  F2FP.F16.E4M3.UNPACK_B R46, R73.reuse ;  /* 0x00000049ff2e723e */ /* 0x080fe200020006ff */
[--C-:B------:R-:W-:Y:S01]  /*8120*/  HADD2.F32 R40, -RZ, R42.reuse.H0_H0 ;  /* 0x2000002aff287230 */ /* 0x100fe20000004100 */
[----:B------:R-:W-:Y:S01]  /*8130*/  F2FP.F16.E4M3.UNPACK_B R73, R73.H1 ;  /* 0x00000049ff49723e */ /* 0x000fe200030006ff */
[----:B------:R-:W-:Y:S01]  /*8140*/  HADD2.F32 R42, -RZ, R42.H1_H1 ;  /* 0x3000002aff2a7230 */ /* 0x000fe20000004100 */
[-C--:B------:R-:W-:Y:S01]  /*8150*/  F2FP.F16.E4M3.UNPACK_B R50, R74.reuse ;  /* 0x0000004aff32723e */ /* 0x080fe200020006ff */
[----:B------:R-:W-:Y:S01]  /*8160*/  HADD2.F32 R43, -RZ, R72.H0_H0 ;  /* 0x20000048ff2b7230 */ /* 0x000fe20000004100 */
[----:B------:R-:W-:Y:S01]  /*8170*/  F2FP.F16.E4M3.UNPACK_B R74, R74.H1 ;  /* 0x0000004aff4a723e */ /* 0x000fe200030006ff */
[----:B------:R-:W-:Y:S01]  /*8180*/  LDTM.16dp32bit_t0_t15.x32 R4, tmem[UR4+0x40] ;  /* 0x00004004000479ee */ /* 0x000fe20008a80000 */
[----:B------:R-:W3:Y:S01]  /*8190*/  LDTM.16dp32bit_t16_t31.x32 R4, tmem[UR4+0x60] ;  /* 0x00006004000479ee */ /* 0x000ee20008aa0000 */
[----:B------:R-:W-:Y:S01]  /*81a0*/  NOP ;  /* 0x0000000000007918 */ /* 0x000fe20000000000 */
[--C-:B------:R-:W-:Y:S01]  /*81b0*/  HADD2.F32 R45, -RZ, R46.reuse.H0_H0 ;  /* 0x2000002eff2d7230 */ /* 0x100fe20000004100 */
[----:B------:R-:W-:Y:S01]  /*81c0*/  R2UR UR5, R100 ;  /* 0x00000000640572ca */ /* 0x000fe200000e0000 */
[----:B------:R-:W-:Y:S01]  /*81d0*/  HADD2.F32 R46, -RZ, R46.H1_H1 ;  /* 0x3000002eff2e7230 */ /* 0x000fe20000004100 */
[----:B------:R-:W-:Y:S01]  /*81e0*/  F2FP.F16.E4M3.UNPACK_B R54, R75 ;  /* 0x0000004bff36723e */ /* 0x000fe200020006ff */
[--C-:B------:R-:W-:Y:S01]  /*81f0*/  HADD2.F32 R49, -RZ, R50.reuse.H0_H0 ;  /* 0x20000032ff317230 */ /* 0x100fe20000004100 */
[----:B----4-:R-:W-:Y:S01]  /*8200*/  F2FP.F16.E4M3.UNPACK_B R58, R76 ;  /* 0x0000004cff3a723e */ /* 0x010fe200020006ff */
[----:B------:R-:W-:Y:S01]  /*8210*/  HADD2.F32 R50, -RZ, R50.H1_H1 ;  /* 0x30000032ff327230 */ /* 0x000fe20000004100 */
[----:B------:R-:W-:Y:S01]  /*8220*/  F2FP.F16.E4M3.UNPACK_B R62, R77 ;  /* 0x0000004dff3e723e */ /* 0x000fe200020006ff */
[--C-:B------:R-:W-:Y:S01]  /*8230*/  HADD2.F32 R53, -RZ, R54.reuse.H0_H0 ;  /* 0x20000036ff357230 */ /* 0x100fe20000004100 */
[----:B------:R-:W-:Y:S01]  /*8240*/  F2FP.F16.E4M3.UNPACK_B R66, R78 ;  /* 0x0000004eff42723e */ /* 0x000fe200020006ff */
[----:B------:R-:W-:Y:S01]  /*8250*/  HADD2.F32 R54, -RZ, R54.H1_H1 ;  /* 0x30000036ff367230 */ /* 0x000fe20000004100 */
[----:B------:R-:W-:Y:S01]  /*8260*/  F2FP.F16.E4M3.UNPACK_B R69, R79 ;  /* 0x0000004fff45723e */ /* 0x000fe200020006ff */
[--C-:B------:R-:W-:Y:S01]  /*8270*/  HADD2.F32 R57, -RZ, R58.reuse.H0_H0 ;  /* 0x2000003aff397230 */ /* 0x100fe20000004100 */
[----:B------:R-:W-:Y:S01]  /*8280*/  F2FP.F16.E4M3.UNPACK_B R75, R75.H1 ;  /* 0x0000004bff4b723e */ /* 0x000fe200030006ff */
[----:B------:R-:W-:Y:S01]  /*8290*/  UIADD3 UR4, UPT, UPT, UR5, 0x290, URZ ;  /* 0x0000029005047890 */ /* 0x000fe2000fffe0ff */
[----:B------:R-:W-:Y:S01]  /*82a0*/  HADD2.F32 R59, -RZ, R58.H1_H1 ;  /* 0x3000003aff3b7230 */ /* 0x000fe20000004100 */
[----:B------:R-:W-:Y:S01]  /*82b0*/  F2FP.F16.E4M3.UNPACK_B R76, R76.H1 ;  /* 0x0000004cff4c723e */ /* 0x000fe200030006ff */
[--C-:B------:R-:W-:Y:S01]  /*82c0*/  HADD2.F32 R61, -RZ, R62.reuse.H0_H0 ;  /* 0x2000003eff3d7230 */ /* 0x100fe20000004100 */
[----:B------:R-:W-:Y:S01]  /*82d0*/  F2FP.F16.E4M3.UNPACK_B R77, R77.H1 ;  /* 0x0000004dff4d723e */ /* 0x000fe200030006ff */
[----:B------:R-:W-:Y:S01]  /*82e0*/  HADD2.F32 R62, -RZ, R62.H1_H1 ;  /* 0x3000003eff3e7230 */ /* 0x000fe20000004100 */
[----:B------:R-:W-:Y:S01]  /*82f0*/  F2FP.F16.E4M3.UNPACK_B R78, R78.H1 ;  /* 0x0000004eff4e723e */ /* 0x000fe200030006ff */
[--C-:B------:R-:W-:Y:S01]  /*8300*/  HADD2.F32 R65, -RZ, R66.reuse.H0_H0 ;  /* 0x20000042ff417230 */ /* 0x100fe20000004100 */
[----:B--2---:R-:W-:Y:S01]  /*8310*/  UPRMT UR4, UR6, 0x654, UR4 ;  /* 0x0000065406047896 */ /* 0x004fe20008000004 */
        /* <DEDUP_REMOVED lines=8> */
[----:B------:R-:W-:Y:S01]  /*83a0*/  SYNCS.ARRIVE.TRANS64.RED.A1T0 RZ, [UR4], RZ ;  /* 0x000000ffffff79a7 */ /* 0x000fe20008100404 */
        /* <DEDUP_REMOVED lines=15> */
[--C-:B------:R-:W-:Y:S02]  /*84a0*/  HADD2.F32 R47, -RZ, R73.reuse.H0_H0 ;  /* 0x20000049ff2f7230 */ /* 0x100fe40000004100 */
[C---:B------:R-:W-:Y:S01]  /*84b0*/  FMUL R10, R38.reuse, R10 ;  /* 0x0000000a260a7220 */ /* 0x040fe20000400000 */
[C---:B------:R-:W-:Y:S01]  /*84c0*/  FFMA R6, R41.reuse, R43, R6 ;  /* 0x0000002b29067223 */ /* 0x040fe20000000006 */
[----:B------:R-:W-:Y:S02]  /*84d0*/  HADD2.F32 R48, -RZ, R73.H1_H1 ;  /* 0x30000049ff307230 */ /* 0x000fe40000004100 */
[C---:B------:R-:W-:Y:S01]  /*84e0*/  FFMA R7, R41.reuse, R44, R7 ;  /* 0x0000002c29077223 */ /* 0x040fe20000000007 */
[C---:B------:R-:W-:Y:S01]  /*84f0*/  FFMA R8, R41.reuse, R45, R8 ;  /* 0x0000002d29087223 */ /* 0x040fe20000000008 */
[C---:B------:R-:W-:Y:S01]  /*8500*/  FFMA R9, R41.reuse, R46, R9 ;  /* 0x0000002e29097223 */ /* 0x040fe20000000009 */
[----:B------:R-:W-:Y:S01]  /*8510*/  FFMA R10, R41, R47, R10 ;  /* 0x0000002f290a7223 */ /* 0x000fe2000000000a */
[----:B------:R-:W-:Y:S01]  /*8520*/  HADD2.F32 R43, -RZ, R69.H0_H0 ;  /* 0x20000045ff2b7230 */ /* 0x000fe20000004100 */
[----:B-1----:R-:W-:Y:S01]  /*8530*/  F2FP.SATFINITE.E4M3.F32.PACK_AB_MERGE_C R96, R7, R6, RZ ;  /* 0x000000060760723e */ /* 0x002fe200048070ff */
[C---:B------:R-:W-:Y:S01]  /*8540*/  FMUL R11, R38.reuse, R11 ;  /* 0x0000000b260b7220 */ /* 0x040fe20000400000 */
[--C-:B------:R-:W-:Y:S02]  /*8550*/  HADD2.F32 R51, -RZ, R74.reuse.H0_H0 ;  /* 0x2000004aff337230 */ /* 0x100fe40000004100 */
[C---:B------:R-:W-:Y:S01]  /*8560*/  FMUL R14, R38.reuse, R14 ;  /* 0x0000000e260e7220 */ /* 0x040fe20000400000 */
[----:B------:R-:W-:Y:S01]  /*8570*/  HADD2.F32 R52, -RZ, R74.H1_H1 ;  /* 0x3000004aff347230 */ /* 0x000fe20000004100 */
[----:B------:R-:W-:Y:S01]  /*8580*/  F2FP.SATFINITE.E4M3.F32.PACK_AB_MERGE_C R96, R5, R4, R96 ;  /* 0x000000040560723e */ /* 0x000fe20004807060 */
[C---:B------:R-:W-:Y:S01]  /*8590*/  FFMA R11, R41.reuse, R48, R11 ;  /* 0x00000030290b7223 */ /* 0x040fe2000000000b */
[C---:B------:R-:W-:Y:S01]  /*85a0*/  FFMA R12, R41.reuse, R49, R12 ;  /* 0x00000031290c7223 */ /* 0x040fe2000000000c */
[C---:B------:R-:W-:Y:S01]  /*85b0*/  FFMA R13, R41.reuse, R50, R13 ;  /* 0x00000032290d7223 */ /* 0x040fe2000000000d */
[----:B------:R-:W-:Y:S01]  /*85c0*/  FFMA R14, R41, R51, R14 ;  /* 0x00000033290e7223 */ /* 0x000fe2000000000e */
[C---:B------:R-:W-:Y:S01]  /*85d0*/  FMUL R15, R38.reuse, R15 ;  /* 0x0000000f260f7220 */ /* 0x040fe20000400000 */
[----:B------:R-:W-:Y:S01]  /*85e0*/  F2FP.F16.E4M3.UNPACK_B R79, R79.H1 ;  /* 0x0000004fff4f723e */ /* 0x000fe200030006ff */
[--C-:B------:R-:W-:Y:S01]  /*85f0*/  HADD2.F32 R55, -RZ, R75.reuse.H0_H0 ;  /* 0x2000004bff377230 */ /* 0x100fe20000004100 */
[----:B------:R-:W-:Y:S01]  /*8600*/  F2FP.SATFINITE.E4M3.F32.PACK_AB_MERGE_C R97, R11, R10, RZ ;  /* 0x0000000a0b61723e */ /* 0x000fe200048070ff */
[C---:B------:R-:W-:Y:S01]  /*8610*/  FFMA R15, R41.reuse, R52, R15 ;  /* 0x00000034290f7223 */ /* 0x040fe2000000000f */
[C---:B------:R-:W-:Y:S01]  /*8620*/  FFMA R16, R41.reuse, R53, R16 ;  /* 0x0000003529107223 */ /* 0x040fe20000000010 */
[----:B------:R-:W-:Y:S01]  /*8630*/  FFMA R17, R41, R54, R17 ;  /* 0x0000003629117223 */ /* 0x000fe20000000011 */
[----:B------:R-:W-:Y:S01]  /*8640*/  F2FP.SATFINITE.E4M3.F32.PACK_AB_MERGE_C R97, R9, R8, R97 ;  /* 0x000000080961723e */ /* 0x000fe20004807061 */
[----:B------:R-:W-:Y:S01]  /*8650*/  HADD2.F32 R56, -RZ, R75.H1_H1 ;  /* 0x3000004bff387230 */ /* 0x000fe20000004100 */
[----:B------:R-:W-:Y:S01]  /*8660*/  F2FP.SATFINITE.E4M3.F32.PACK_AB_MERGE_C R98, R15, R14, RZ ;  /* 0x0000000e0f62723e */ /* 0x000fe200048070ff */
[C---:B------:R-:W-:Y:S01]  /*8670*/  FMUL R18, R38.reuse, R18 ;  /* 0x0000001226127220 */ /* 0x040fe20000400000 */
[C---:B------:R-:W-:Y:S01]  /*8680*/  FMUL R19, R38.reuse, R19 ;  /* 0x0000001326137220 */ /* 0x040fe20000400000 */
[--C-:B------:R-:W-:Y:S02]  /*8690*/  HADD2.F32 R58, -RZ, R76.reuse.H0_H0 ;  /* 0x2000004cff3a7230 */ /* 0x100fe40000004100 */
[C---:B------:R-:W-:Y:S01]  /*86a0*/  FMUL R3, R38.reuse, R22 ;  /* 0x0000001626037220 */ /* 0x040fe20000400000 */
[C---:B------:R-:W-:Y:S01]  /*86b0*/  FFMA R18, R41.reuse, R55, R18 ;  /* 0x0000003729127223 */ /* 0x040fe20000000012 */
[----:B------:R-:W-:Y:S02]  /*86c0*/  HADD2.F32 R60, -RZ, R76.H1_H1 ;  /* 0x3000004cff3c7230 */ /* 0x000fe40000004100 */
        /* <DEDUP_REMOVED lines=42> */
[----:B------:R-:W-:Y:S03]  /*8970*/  IADD3 R70, PT, PT, R36, 0x1, RZ ;  /* 0x0000000124467810 */ /* 0x000fe60007ffe0ff */
        /* <DEDUP_REMOVED lines=10> */
[----:B------:R-:W-:Y:S02]  /*8a20*/  UIADD3 UR9, UPT, UPT, UR49, 0x40, URZ ;  /* 0x0000004031097890 */ /* 0x000fe4000fffe0ff */
[----:B------:R-:W-:Y:S01]  /*8a30*/  UIADD3 UR8, UPT, UPT, UR44, 0x3400, URZ ;  /* 0x000034002c087890 */ /* 0x000fe2000fffe0ff */
[----:B------:R-:W-:Y:S01]  /*8a40*/  UMOV UR10, UR50 ;  /* 0x00000032000a7c82 */ /* 0x000fe20008000000 */
[----:B------:R-:W-:Y:S01]  /*8a50*/  UMOV UR11, UR36 ;  /* 0x00000024000b7c82 */ /* 0x000fe20008000000 */
[----:B--2---:R-:W-:Y:S04]  /*8a60*/  UIADD3 UR4, UP0, UPT, UR6, 0x680, URZ ;  /* 0x0000068006047890 */ /* 0x004fe8000ff1e0ff */
[----:B------:R-:W-:Y:S09]  /*8a70*/  UIADD3.X UR5, UPT, UPT, URZ, UR7, URZ, UP0, !UPT ;  /* 0x00000007ff057290 */ /* 0x000ff200087fe4ff */
[----:B------:R2:W-:Y:S01]  /*8a80*/  UTMASTG.3D [UR8], [UR4] ;  /* 0x00000008040073b5 */ /* 0x0005e20008010000 */
[----:B------:R0:W-:Y:S01]  /*8a90*/  UTMACMDFLUSH ;  /* 0x00000000000079b7 */ /* 0x0001e20000000000 */
[----:B--2---:R-:W-:Y:S04]  /*8aa0*/  DEPBAR.LE SB0, 0x1 ;  /* 0x000080400000791a */ /* 0x004fe80000000000 */
.L_x_141:
[----:B------:R-:W-:Y:S05]  /*8ab0*/  BSYNC.RECONVERGENT B0 ;  /* 0x0000000000007941 */ /* 0x000fea0003800200 */
.L_x_140:
[----:B------:R-:W-:Y:S01]  /*8ac0*/  BAR.SYNC.DEFER_BLOCKING 0x1, 0x80 ;  /* 0x0042000000007b1d */ /* 0x000fe20000010000 */
[----:B------:R-:W-:Y:S01]  /*8ad0*/  ISETP.NE.AND P0, PT, R87, 0x2, PT ;  /* 0x000000025700780c */ /* 0x000fe20003f05270 */
[----:B------:R-:W-:Y:S01]  /*8ae0*/  UISETP.NE.AND UP0, UPT, UR45, URZ, UPT ;  /* 0x000000ff2d00728c */ /* 0x000fe2000bf05270 */
[----:B------:R-:W-:Y:S01]  /*8af0*/  ISETP.NE.AND P1, PT, R70, 0x4, PT ;  /* 0x000000044600780c */ /* 0x000fe20003f25270 */
[----:B------:R-:W-:Y:S01]  /*8b00*/  UIADD3 UR20, UPT, UPT, UR37, UR59, URZ ;  /* 0x0000003b25147290 */ /* 0x000fe2000fffe0ff */
[----:B------:R-:W-:Y:S01]  /*8b10*/  SEL R0, RZ, 0x1, P0 ;  /* 0x00000001ff007807 */ /* 0x000fe20000000000 */
[----:B------:R-:W-:Y:S01]  /*8b20*/  UIADD3 UR16, UPT, UPT, UR38, UR62, URZ ;  /* 0x0000003e26107290 */ /* 0x000fe2000fffe0ff */
[----:B------:R-:W-:Y:S02]  /*8b30*/  SEL R3, RZ, 0x1, P1 ;  /* 0x00000001ff037807 */ /* 0x000fe40000800000 */
[----:B------:R-:W-:Y:S02]  /*8b40*/  LOP3.LUT R91, R91, R0, RZ, 0x3c, !PT ;  /* 0x000000005b5b7212 */ /* 0x000fe400078e3cff */
[----:B------:R-:W-:Y:S02]  /*8b50*/  LOP3.LUT R92, R92, R3, RZ, 0x3c, !PT ;  /* 0x000000035c5c7212 */ /* 0x000fe400078e3cff */
[----:B------:R-:W-:Y:S02]  /*8b60*/  SEL R87, R87, RZ, P0 ;  /* 0x000000ff57577207 */ /* 0x000fe40000000000 */
[----:B------:R-:W-:Y:S01]  /*8b70*/  SEL R36, R70, RZ, P1 ;  /* 0x000000ff46247207 */ /* 0x000fe20000800000 */
[----:B------:R-:W-:Y:S01]  /*8b80*/  UMOV UR36, UR58 ;  /* 0x0000003a00247c82 */ /* 0x000fe20008000000 */
[----:B------:R-:W-:Y:S05]  /*8b90*/  BRA.U UP0, `(.L_x_142) ;  /* 0xffffffd500987547 */ /* 0x000fea000b83ffff */
[----:B------:R-:W-:Y:S05]  /*8ba0*/  EXIT ;  /* 0x000000000000794d */ /* 0x000fea0003800000 */
.L_x_25:
[----:B--2---:R2:W3:Y:S02]  /*8bb0*/  SYNCS.PHASECHK.TRANS64.TRYWAIT P0, [R0+URZ+0x2c0], R3 ;  /* 0x0002c003000075a7 */ /* 0x0044e400080011ff */
[----:B---3--:R-:W-:Y:S05]  /*8bc0*/  @!P0 NANOSLEEP.SYNCS 0x989680 ;  /* 0x009896800000895d */ /* 0x008fea0003900000 */
[----:B------:R-:W3:Y:S02]  /*8bd0*/  @!P0 SYNCS.PHASECHK.TRANS64 P0, [R0+URZ+0x2c0], R3 ;  /* 0x0002c003000085a7 */ /* 0x000ee400080010ff */
[----:B---3--:R-:W-:Y:S05]  /*8be0*/  @!P0 BRA `(.L_x_25) ;  /* 0xfffffffc00f08947 */ /* 0x008fea000383ffff */
[----:B------:R-:W-:Y:S05]  /*8bf0*/  BRA `(.L_x_143) ;  /* 0xffffff9000187947 */ /* 0x000fea000383ffff */
.L_x_28:
[----:B--2---:R-:W-:-:S07]  /*8c00*/  MOV R0, UR33 ;  /* 0x0000002100007c02 */ /* 0x004fce0008000f00 */
.L_x_144:
[----:B--2---:R2:W3:Y:S02]  /*8c10*/  SYNCS.PHASECHK.TRANS64.TRYWAIT P0, [R0+URZ+0x110], R3 ;  /* 0x00011003000075a7 */ /* 0x0044e400080011ff */
[----:B---3--:R-:W-:Y:S05]  /*8c20*/  @!P0 NANOSLEEP.SYNCS 0x989680 ;  /* 0x009896800000895d */ /* 0x008fea0003900000 */
[----:B------:R-:W3:Y:S02]  /*8c30*/  @!P0 SYNCS.PHASECHK.TRANS64 P0, [R0+URZ+0x110], R3 ;  /* 0x00011003000085a7 */ /* 0x000ee400080010ff */
[----:B---3--:R-:W-:Y:S05]  /*8c40*/  @!P0 BRA `(.L_x_144) ;  /* 0xfffffffc00f08947 */ /* 0x008fea000383ffff */
[----:B------:R-:W-:Y:S05]  /*8c50*/  BRA `(.L_x_27) ;  /* 0xffffff9000587947 */ /* 0x000fea000383ffff */
.L_x_35:
[----:B-1----:R-:W-:-:S07]  /*8c60*/  MOV R0, UR17 ;  /* 0x0000001100007c02 */ /* 0x002fce0008000f00 */
.L_x_145:
[----:B-1----:R1:W2:Y:S02]  /*8c70*/  SYNCS.PHASECHK.TRANS64.TRYWAIT P0, [R0+URZ+0x110], R3 ;  /* 0x00011003000075a7 */ /* 0x0022a400080011ff */
[----:B--2---:R-:W-:Y:S05]  /*8c80*/  @!P0 NANOSLEEP.SYNCS 0x989680 ;  /* 0x009896800000895d */ /* 0x004fea0003900000 */
[----:B------:R-:W2:Y:S02]  /*8c90*/  @!P0 SYNCS.PHASECHK.TRANS64 P0, [R0+URZ+0x110], R3 ;  /* 0x00011003000085a7 */ /* 0x000ea400080010ff */
[----:B--2---:R-:W-:Y:S05]  /*8ca0*/  @!P0 BRA `(.L_x_145) ;  /* 0xfffffffc00f08947 */ /* 0x004fea000383ffff */
[----:B------:R-:W-:Y:S05]  /*8cb0*/  BRA `(.L_x_34) ;  /* 0xffffff9400147947 */ /* 0x000fea000383ffff */
.L_x_40:
[----:B-1----:R1:W2:Y:S02]  /*8cc0*/  SYNCS.PHASECHK.TRANS64.TRYWAIT P0, [R3+URZ+0x250], R0 ;  /* 0x00025000030075a7 */ /* 0x0022a400080011ff */
[----:B--2---:R-:W-:Y:S05]  /*8cd0*/  @!P0 NANOSLEEP.SYNCS 0x989680 ;  /* 0x009896800000895d */ /* 0x004fea0003900000 */
[----:B------:R-:W2:Y:S02]  /*8ce0*/  @!P0 SYNCS.PHASECHK.TRANS64 P0, [R3+URZ+0x250], R0 ;  /* 0x00025000030085a7 */ /* 0x000ea400080010ff */
[----:B--2---:R-:W-:Y:S05]  /*8cf0*/  @!P0 BRA `(.L_x_40) ;  /* 0xfffffffc00f08947 */ /* 0x004fea000383ffff */
[----:B------:R-:W-:Y:S05]  /*8d00*/  BRA `(.L_x_146) ;  /* 0xffffff9400b47947 */ /* 0x000fea000383ffff */
.L_x_44:
[----:B-1----:R-:W-:-:S07]  /*8d10*/  MOV R0, UR4 ;  /* 0x0000000400007c02 */ /* 0x002fce0008000f00 */
.L_x_147:
[----:B-1----:R1:W2:Y:S02]  /*8d20*/  SYNCS.PHASECHK.TRANS64.TRYWAIT P0, [R0+URZ], R3 ;  /* 0x00000003000075a7 */ /* 0x0022a400080011ff */
[----:B--2---:R-:W-:Y:S05]  /*8d30*/  @!P0 NANOSLEEP.SYNCS 0x989680 ;  /* 0x009896800000895d */ /* 0x004fea0003900000 */
[----:B------:R-:W2:Y:S02]  /*8d40*/  @!P0 SYNCS.PHASECHK.TRANS64 P0, [R0+URZ], R3 ;  /* 0x00000003000085a7 */ /* 0x000ea400080010ff */
[----:B--2---:R-:W-:Y:S05]  /*8d50*/  @!P0 BRA `(.L_x_147) ;  /* 0xfffffffc00f08947 */ /* 0x004fea000383ffff */
[----:B------:R-:W-:Y:S05]  /*8d60*/  BRA `(.L_x_148) ;  /* 0xffffff9c00587947 */ /* 0x000fea000383ffff */
.L_x_45:
[----:B------:R-:W-:-:S07]  /*8d70*/  MOV R0, UR5 ;  /* 0x0000000500007c02 */ /* 0x000fce0008000f00 */
.L_x_149:
[----:B-1----:R1:W2:Y:S02]  /*8d80*/  SYNCS.PHASECHK.TRANS64.TRYWAIT P0, [R0+URZ], R3 ;  /* 0x00000003000075a7 */ /* 0x0022a400080011ff */
[----:B--2---:R-:W-:Y:S05]  /*8d90*/  @!P0 NANOSLEEP.SYNCS 0x989680 ;  /* 0x009896800000895d */ /* 0x004fea0003900000 */
[----:B------:R-:W2:Y:S02]  /*8da0*/  @!P0 SYNCS.PHASECHK.TRANS64 P0, [R0+URZ], R3 ;  /* 0x00000003000085a7 */ /* 0x000ea400080010ff */
[----:B--2---:R-:W-:Y:S05]  /*8db0*/  @!P0 BRA `(.L_x_149) ;  /* 0xfffffffc00f08947 */ /* 0x004fea000383ffff */
[----:B------:R-:W-:Y:S05]  /*8dc0*/  BRA `(.L_x_150) ;  /* 0xffffff9c00647947 */ /* 0x000fea000383ffff */
.L_x_46:
[----:B------:R-:W-:-:S07]  /*8dd0*/  MOV R0, UR5 ;  /* 0x0000000500007c02 */ /* 0x000fce0008000f00 */
.L_x_151:
[----:B-1----:R1:W2:Y:S02]  /*8de0*/  SYNCS.PHASECHK.TRANS64.TRYWAIT P0, [R0+URZ], R3 ;  /* 0x00000003000075a7 */ /* 0x0022a400080011ff */
[----:B--2---:R-:W-:Y:S05]  /*8df0*/  @!P0 NANOSLEEP.SYNCS 0x989680 ;  /* 0x009896800000895d */ /* 0x004fea0003900000 */
[----:B------:R-:W2:Y:S02]  /*8e00*/  @!P0 SYNCS.PHASECHK.TRANS64 P0, [R0+URZ], R3 ;  /* 0x00000003000085a7 */ /* 0x000ea400080010ff */
[----:B--2---:R-:W-:Y:S05]  /*8e10*/  @!P0 BRA `(.L_x_151) ;  /* 0xfffffffc00f08947 */ /* 0x004fea000383ffff */
[----:B------:R-:W-:Y:S05]  /*8e20*/  BRA `(.L_x_152) ;  /* 0xffffff9c00707947 */ /* 0x000fea000383ffff */
.L_x_47:
[----:B------:R-:W-:-:S07]  /*8e30*/  MOV R0, UR5 ;  /* 0x0000000500007c02 */ /* 0x000fce0008000f00 */
.L_x_153:
[----:B-1----:R1:W2:Y:S02]  /*8e40*/  SYNCS.PHASECHK.TRANS64.TRYWAIT P0, [R0+URZ], R3 ;  /* 0x00000003000075a7 */ /* 0x0022a400080011ff */
[----:B--2---:R-:W-:Y:S05]  /*8e50*/  @!P0 NANOSLEEP.SYNCS 0x989680 ;  /* 0x009896800000895d */ /* 0x004fea0003900000 */
[----:B------:R-:W2:Y:S02]  /*8e60*/  @!P0 SYNCS.PHASECHK.TRANS64 P0, [R0+URZ], R3 ;  /* 0x00000003000085a7 */ /* 0x000ea400080010ff */
[----:B--2---:R-:W-:Y:S05]  /*8e70*/  @!P0 BRA `(.L_x_153) ;  /* 0xfffffffc00f08947 */ /* 0x004fea000383ffff */
[----:B------:R-:W-:Y:S05]  /*8e80*/  BRA `(.L_x_154) ;  /* 0xffffff9c007c7947 */ /* 0x000fea000383ffff */
.L_x_48:
[----:B------:R-:W-:-:S07]  /*8e90*/  MOV R0, UR5 ;  /* 0x0000000500007c02 */ /* 0x000fce0008000f00 */
.L_x_155:
[----:B-1----:R1:W2:Y:S02]  /*8ea0*/  SYNCS.PHASECHK.TRANS64.TRYWAIT P0, [R0+URZ], R3 ;  /* 0x00000003000075a7 */ /* 0x0022a400080011ff */
[----:B--2---:R-:W-:Y:S05]  /*8eb0*/  @!P0 NANOSLEEP.SYNCS 0x989680 ;  /* 0x009896800000895d */ /* 0x004fea0003900000 */
[----:B------:R-:W2:Y:S02]  /*8ec0*/  @!P0 SYNCS.PHASECHK.TRANS64 P0, [R0+URZ], R3 ;  /* 0x00000003000085a7 */ /* 0x000ea400080010ff */
[----:B--2---:R-:W-:Y:S05]  /*8ed0*/  @!P0 BRA `(.L_x_155) ;  /* 0xfffffffc00f08947 */ /* 0x004fea000383ffff */
[----:B------:R-:W-:Y:S05]  /*8ee0*/  BRA `(.L_x_156) ;  /* 0xffffff9c00887947 */ /* 0x000fea000383ffff */
.L_x_49:
[----:B------:R-:W-:-:S07]  /*8ef0*/  MOV R0, UR5 ;  /* 0x0000000500007c02 */ /* 0x000fce0008000f00 */
.L_x_157:
[----:B-1----:R1:W2:Y:S02]  /*8f00*/  SYNCS.PHASECHK.TRANS64.TRYWAIT P0, [R0+URZ], R3 ;  /* 0x00000003000075a7 */ /* 0x0022a400080011ff */
[----:B--2---:R-:W-:Y:S05]  /*8f10*/  @!P0 NANOSLEEP.SYNCS 0x989680 ;  /* 0x009896800000895d */ /* 0x004fea0003900000 */
[----:B------:R-:W2:Y:S02]  /*8f20*/  @!P0 SYNCS.PHASECHK.TRANS64 P0, [R0+URZ], R3 ;  /* 0x00000003000085a7 */ /* 0x000ea400080010ff */
[----:B--2---:R-:W-:Y:S05]  /*8f30*/  @!P0 BRA `(.L_x_157) ;  /* 0xfffffffc00f08947 */ /* 0x004fea000383ffff */
[----:B------:R-:W-:Y:S05]  /*8f40*/  BRA `(.L_x_158) ;  /* 0xffffff9c00947947 */ /* 0x000fea000383ffff */
.L_x_50:
[----:B------:R-:W-:-:S07]  /*8f50*/  MOV R0, UR5 ;  /* 0x0000000500007c02 */ /* 0x000fce0008000f00 */
.L_x_159:
[----:B-1----:R1:W2:Y:S02]  /*8f60*/  SYNCS.PHASECHK.TRANS64.TRYWAIT P0, [R0+URZ], R3 ;  /* 0x00000003000075a7 */ /* 0x0022a400080011ff */
[----:B--2---:R-:W-:Y:S05]  /*8f70*/  @!P0 NANOSLEEP.SYNCS 0x989680 ;  /* 0x009896800000895d */ /* 0x004fea0003900000 */
[----:B------:R-:W2:Y:S02]  /*8f80*/  @!P0 SYNCS.PHASECHK.TRANS64 P0, [R0+URZ], R3 ;  /* 0x00000003000085a7 */ /* 0x000ea400080010ff */
[----:B--2---:R-:W-:Y:S05]  /*8f90*/  @!P0 BRA `(.L_x_159) ;  /* 0xfffffffc00f08947 */ /* 0x004fea000383ffff */
[----:B------:R-:W-:Y:S05]  /*8fa0*/  BRA `(.L_x_160) ;  /* 0xffffff9c00a07947 */ /* 0x000fea000383ffff */
.L_x_51:
[----:B------:R-:W-:-:S07]  /*8fb0*/  MOV R0, UR5 ;  /* 0x0000000500007c02 */ /* 0x000fce0008000f00 */
.L_x_161:
[----:B-1----:R1:W2:Y:S02]  /*8fc0*/  SYNCS.PHASECHK.TRANS64.TRYWAIT P0, [R0+URZ], R3 ;  /* 0x00000003000075a7 */ /* 0x0022a400080011ff */
[----:B--2---:R-:W-:Y:S05]  /*8fd0*/  @!P0 NANOSLEEP.SYNCS 0x989680 ;  /* 0x009896800000895d */ /* 0x004fea0003900000 */
[----:B------:R-:W2:Y:S02]  /*8fe0*/  @!P0 SYNCS.PHASECHK.TRANS64 P0, [R0+URZ], R3 ;  /* 0x00000003000085a7 */ /* 0x000ea400080010ff */
[----:B--2---:R-:W-:Y:S05]  /*8ff0*/  @!P0 BRA `(.L_x_161) ;  /* 0xfffffffc00f08947 */ /* 0x004fea000383ffff */
[----:B------:R-:W-:Y:S05]  /*9000*/  BRA `(.L_x_162) ;  /* 0xffffff9c00ac7947 */ /* 0x000fea000383ffff */
.L_x_52:
[----:B------:R-:W-:-:S07]  /*9010*/  MOV R0, UR5 ;  /* 0x0000000500007c02 */ /* 0x000fce0008000f00 */
.L_x_163:
[----:B-1----:R1:W2:Y:S02]  /*9020*/  SYNCS.PHASECHK.TRANS64.TRYWAIT P0, [R0+URZ], R3 ;  /* 0x00000003000075a7 */ /* 0x0022a400080011ff */
[----:B--2---:R-:W-:Y:S05]  /*9030*/  @!P0 NANOSLEEP.SYNCS 0x989680 ;  /* 0x009896800000895d */ /* 0x004fea0003900000 */
[----:B------:R-:W2:Y:S02]  /*9040*/  @!P0 SYNCS.PHASECHK.TRANS64 P0, [R0+URZ], R3 ;  /* 0x00000003000085a7 */ /* 0x000ea400080010ff */
[----:B--2---:R-:W-:Y:S05]  /*9050*/  @!P0 BRA `(.L_x_163) ;  /* 0xfffffffc00f08947 */ /* 0x004fea000383ffff */
[----:B------:R-:W-:Y:S05]  /*9060*/  BRA `(.L_x_164) ;  /* 0xffffff9c00b87947 */ /* 0x000fea000383ffff */
.L_x_53:
[----:B------:R-:W-:-:S07]  /*9070*/  MOV R0, UR5 ;  /* 0x0000000500007c02 */ /* 0x000fce0008000f00 */
.L_x_165:
[----:B-1----:R1:W2:Y:S02]  /*9080*/  SYNCS.PHASECHK.TRANS64.TRYWAIT P0, [R0+URZ], R3 ;  /* 0x00000003000075a7 */ /* 0x0022a400080011ff */
[----:B--2---:R-:W-:Y:S05]  /*9090*/  @!P0 NANOSLEEP.SYNCS 0x989680 ;  /* 0x009896800000895d */ /* 0x004fea0003900000 */
[----:B------:R-:W2:Y:S02]  /*90a0*/  @!P0 SYNCS.PHASECHK.TRANS64 P0, [R0+URZ], R3 ;  /* 0x00000003000085a7 */ /* 0x000ea400080010ff */
[----:B--2---:R-:W-:Y:S05]  /*90b0*/  @!P0 BRA `(.L_x_165) ;  /* 0xfffffffc00f08947 */ /* 0x004fea000383ffff */
[----:B------:R-:W-:Y:S05]  /*90c0*/  BRA `(.L_x_166) ;  /* 0xffffff9c00c47947 */ /* 0x000fea000383ffff */
.L_x_54:
[----:B------:R-:W-:-:S07]  /*90d0*/  MOV R0, UR5 ;  /* 0x0000000500007c02 */ /* 0x000fce0008000f00 */
.L_x_167:
[----:B-1----:R1:W2:Y:S02]  /*90e0*/  SYNCS.PHASECHK.TRANS64.TRYWAIT P0, [R0+URZ], R3 ;  /* 0x00000003000075a7 */ /* 0x0022a400080011ff */
[----:B--2---:R-:W-:Y:S05]  /*90f0*/  @!P0 NANOSLEEP.SYNCS 0x989680 ;  /* 0x009896800000895d */ /* 0x004fea0003900000 */
[----:B------:R-:W2:Y:S02]  /*9100*/  @!P0 SYNCS.PHASECHK.TRANS64 P0, [R0+URZ], R3 ;  /* 0x00000003000085a7 */ /* 0x000ea400080010ff */
[----:B--2---:R-:W-:Y:S05]  /*9110*/  @!P0 BRA `(.L_x_167) ;  /* 0xfffffffc00f08947 */ /* 0x004fea000383ffff */
[----:B------:R-:W-:Y:S05]  /*9120*/  BRA `(.L_x_168) ;  /* 0xffffff9c00d07947 */ /* 0x000fea000383ffff */
.L_x_55:
[----:B------:R-:W-:-:S07]  /*9130*/  MOV R0, UR5 ;  /* 0x0000000500007c02 */ /* 0x000fce0008000f00 */
.L_x_169:
[----:B-1----:R1:W2:Y:S02]  /*9140*/  SYNCS.PHASECHK.TRANS64.TRYWAIT P0, [R0+URZ], R3 ;  /* 0x00000003000075a7 */ /* 0x0022a400080011ff */
[----:B--2---:R-:W-:Y:S05]  /*9150*/  @!P0 NANOSLEEP.SYNCS 0x989680 ;  /* 0x009896800000895d */ /* 0x004fea0003900000 */
[----:B------:R-:W2:Y:S02]  /*9160*/  @!P0 SYNCS.PHASECHK.TRANS64 P0, [R0+URZ], R3 ;  /* 0x00000003000085a7 */ /* 0x000ea400080010ff */
[----:B--2---:R-:W-:Y:S05]  /*9170*/  @!P0 BRA `(.L_x_169) ;  /* 0xfffffffc00f08947 */ /* 0x004fea000383ffff */
[----:B------:R-:W-:Y:S05]  /*9180*/  BRA `(.L_x_170) ;  /* 0xffffff9c00dc7947 */ /* 0x000fea000383ffff */
.L_x_56:
[----:B------:R-:W-:-:S07]  /*9190*/  MOV R0, UR5 ;  /* 0x0000000500007c02 */ /* 0x000fce0008000f00 */
.L_x_171:
[----:B-1----:R1:W2:Y:S02]  /*91a0*/  SYNCS.PHASECHK.TRANS64.TRYWAIT P0, [R0+URZ], R3 ;  /* 0x00000003000075a7 */ /* 0x0022a400080011ff */
[----:B--2---:R-:W-:Y:S05]  /*91b0*/  @!P0 NANOSLEEP.SYNCS 0x989680 ;  /* 0x009896800000895d */ /* 0x004fea0003900000 */
[----:B------:R-:W2:Y:S02]  /*91c0*/  @!P0 SYNCS.PHASECHK.TRANS64 P0, [R0+URZ], R3 ;  /* 0x00000003000085a7 */ /* 0x000ea400080010ff */
[----:B--2---:R-:W-:Y:S05]  /*91d0*/  @!P0 BRA `(.L_x_171) ;  /* 0xfffffffc00f08947 */ /* 0x004fea000383ffff */
[----:B------:R-:W-:Y:S05]  /*91e0*/  BRA `(.L_x_172) ;  /* 0xffffff9c00e87947 */ /* 0x000fea000383ffff */
.L_x_57:
[----:B------:R-:W-:-:S07]  /*91f0*/  MOV R0, UR5 ;  /* 0x0000000500007c02 */ /* 0x000fce0008000f00 */
.L_x_173:
[----:B-1----:R1:W2:Y:S02]  /*9200*/  SYNCS.PHASECHK.TRANS64.TRYWAIT P0, [R0+URZ], R3 ;  /* 0x00000003000075a7 */ /* 0x0022a400080011ff */
[----:B--2---:R-:W-:Y:S05]  /*9210*/  @!P0 NANOSLEEP.SYNCS 0x989680 ;  /* 0x009896800000895d */ /* 0x004fea0003900000 */
[----:B------:R-:W2:Y:S02]  /*9220*/  @!P0 SYNCS.PHASECHK.TRANS64 P0, [R0+URZ], R3 ;  /* 0x00000003000085a7 */ /* 0x000ea400080010ff */
[----:B--2---:R-:W-:Y:S05]  /*9230*/  @!P0 BRA `(.L_x_173) ;  /* 0xfffffffc00f08947 */ /* 0x004fea000383ffff */
[----:B------:R-:W-:Y:S05]  /*9240*/  BRA `(.L_x_174) ;  /* 0xffffff9c00f47947 */ /* 0x000fea000383ffff */
.L_x_58:
[----:B------:R-:W-:-:S07]  /*9250*/  MOV R0, UR5 ;  /* 0x0000000500007c02 */ /* 0x000fce0008000f00 */
.L_x_175:
[----:B-1----:R1:W2:Y:S02]  /*9260*/  SYNCS.PHASECHK.TRANS64.TRYWAIT P0, [R0+URZ], R3 ;  /* 0x00000003000075a7 */ /* 0x0022a400080011ff */
[----:B--2---:R-:W-:Y:S05]  /*9270*/  @!P0 NANOSLEEP.SYNCS 0x989680 ;  /* 0x009896800000895d */ /* 0x004fea0003900000 */
[----:B------:R-:W2:Y:S02]  /*9280*/  @!P0 SYNCS.PHASECHK.TRANS64 P0, [R0+URZ], R3 ;  /* 0x00000003000085a7 */ /* 0x000ea400080010ff */
[----:B--2---:R-:W-:Y:S05]  /*9290*/  @!P0 BRA `(.L_x_175) ;  /* 0xfffffffc00f08947 */ /* 0x004fea000383ffff */
[----:B------:R-:W-:Y:S05]  /*92a0*/  BRA `(.L_x_176) ;  /* 0xffffffa000007947 */ /* 0x000fea000383ffff */
.L_x_59:
[----:B------:R-:W-:-:S07]  /*92b0*/  MOV R0, UR5 ;  /* 0x0000000500007c02 */ /* 0x000fce0008000f00 */
.L_x_177:
[----:B-1----:R1:W2:Y:S02]  /*92c0*/  SYNCS.PHASECHK.TRANS64.TRYWAIT P0, [R0+URZ], R3 ;  /* 0x00000003000075a7 */ /* 0x0022a400080011ff */
[----:B--2---:R-:W-:Y:S05]  /*92d0*/  @!P0 NANOSLEEP.SYNCS 0x989680 ;  /* 0x009896800000895d */ /* 0x004fea0003900000 */
[----:B------:R-:W2:Y:S02]  /*92e0*/  @!P0 SYNCS.PHASECHK.TRANS64 P0, [R0+URZ], R3 ;  /* 0x00000003000085a7 */ /* 0x000ea400080010ff */
[----:B--2---:R-:W-:Y:S05]  /*92f0*/  @!P0 BRA `(.L_x_177) ;  /* 0xfffffffc00f08947 */ /* 0x004fea000383ffff */
[----:B------:R-:W-:Y:S05]  /*9300*/  BRA `(.L_x_178) ;  /* 0xffffffa0000c7947 */ /* 0x000fea000383ffff */
.L_x_60:
[----:B------:R-:W-:-:S07]  /*9310*/  MOV R0, UR5 ;  /* 0x0000000500007c02 */ /* 0x000fce0008000f00 */
.L_x_179:
[----:B-1----:R1:W2:Y:S02]  /*9320*/  SYNCS.PHASECHK.TRANS64.TRYWAIT P0, [R0+URZ], R3 ;  /* 0x00000003000075a7 */ /* 0x0022a400080011ff */
[----:B--2---:R-:W-:Y:S05]  /*9330*/  @!P0 NANOSLEEP.SYNCS 0x989680 ;  /* 0x009896800000895d */ /* 0x004fea0003900000 */
[----:B------:R-:W2:Y:S02]  /*9340*/  @!P0 SYNCS.PHASECHK.TRANS64 P0, [R0+URZ], R3 ;  /* 0x00000003000085a7 */ /* 0x000ea400080010ff */
[----:B--2---:R-:W-:Y:S05]  /*9350*/  @!P0 BRA `(.L_x_179) ;  /* 0xfffffffc00f08947 */ /* 0x004fea000383ffff */
[----:B------:R-:W-:Y:S05]  /*9360*/  BRA `(.L_x_180) ;  /* 0xffffffa000187947 */ /* 0x000fea000383ffff */
.L_x_61:
[----:B------:R-:W-:-:S07]  /*9370*/  MOV R0, UR5 ;  /* 0x0000000500007c02 */ /* 0x000fce0008000f00 */
.L_x_181:
[----:B-1----:R1:W2:Y:S02]  /*9380*/  SYNCS.PHASECHK.TRANS64.TRYWAIT P0, [R0+URZ], R3 ;  /* 0x00000003000075a7 */ /* 0x0022a400080011ff */
[----:B--2---:R-:W-:Y:S05]  /*9390*/  @!P0 NANOSLEEP.SYNCS 0x989680 ;  /* 0x009896800000895d */ /* 0x004fea0003900000 */
[----:B------:R-:W2:Y:S02]  /*93a0*/  @!P0 SYNCS.PHASECHK.TRANS64 P0, [R0+URZ], R3 ;  /* 0x00000003000085a7 */ /* 0x000ea400080010ff */
[----:B--2---:R-:W-:Y:S05]  /*93b0*/  @!P0 BRA `(.L_x_181) ;  /* 0xfffffffc00f08947 */ /* 0x004fea000383ffff */
[----:B------:R-:W-:Y:S05]  /*93c0*/  BRA `(.L_x_182) ;  /* 0xffffffa000247947 */ /* 0x000fea000383ffff */
.L_x_62:
[----:B------:R-:W-:-:S07]  /*93d0*/  MOV R0, UR5 ;  /* 0x0000000500007c02 */ /* 0x000fce0008000f00 */
.L_x_183:
[----:B-1----:R1:W2:Y:S02]  /*93e0*/  SYNCS.PHASECHK.TRANS64.TRYWAIT P0, [R0+URZ], R3 ;  /* 0x00000003000075a7 */ /* 0x0022a400080011ff */
[----:B--2---:R-:W-:Y:S05]  /*93f0*/  @!P0 NANOSLEEP.SYNCS 0x989680 ;  /* 0x009896800000895d */ /* 0x004fea0003900000 */
[----:B------:R-:W2:Y:S02]  /*9400*/  @!P0 SYNCS.PHASECHK.TRANS64 P0, [R0+URZ], R3 ;  /* 0x00000003000085a7 */ /* 0x000ea400080010ff */
[----:B--2---:R-:W-:Y:S05]  /*9410*/  @!P0 BRA `(.L_x_183) ;  /* 0xfffffffc00f08947 */ /* 0x004fea000383ffff */
[----:B------:R-:W-:Y:S05]  /*9420*/  BRA `(.L_x_184) ;  /* 0xffffffa000307947 */ /* 0x000fea000383ffff */
.L_x_63:
[----:B------:R-:W-:-:S07]  /*9430*/  MOV R0, UR5 ;  /* 0x0000000500007c02 */ /* 0x000fce0008000f00 */
.L_x_185:
[----:B-1----:R1:W2:Y:S02]  /*9440*/  SYNCS.PHASECHK.TRANS64.TRYWAIT P0, [R0+URZ], R3 ;  /* 0x00000003000075a7 */ /* 0x0022a400080011ff */
[----:B--2---:R-:W-:Y:S05]  /*9450*/  @!P0 NANOSLEEP.SYNCS 0x989680 ;  /* 0x009896800000895d */ /* 0x004fea0003900000 */
[----:B------:R-:W2:Y:S02]  /*9460*/  @!P0 SYNCS.PHASECHK.TRANS64 P0, [R0+URZ], R3 ;  /* 0x00000003000085a7 */ /* 0x000ea400080010ff */
[----:B--2---:R-:W-:Y:S05]  /*9470*/  @!P0 BRA `(.L_x_185) ;  /* 0xfffffffc00f08947 */ /* 0x004fea000383ffff */
[----:B------:R-:W-:Y:S05]  /*9480*/  BRA `(.L_x_186) ;  /* 0xffffffa0003c7947 */ /* 0x000fea000383ffff */
.L_x_64:
[----:B------:R-:W-:-:S07]  /*9490*/  MOV R0, UR5 ;  /* 0x0000000500007c02 */ /* 0x000fce0008000f00 */
.L_x_187:
[----:B-1----:R1:W2:Y:S02]  /*94a0*/  SYNCS.PHASECHK.TRANS64.TRYWAIT P0, [R0+URZ], R3 ;  /* 0x00000003000075a7 */ /* 0x0022a400080011ff */
[----:B--2---:R-:W-:Y:S05]  /*94b0*/  @!P0 NANOSLEEP.SYNCS 0x989680 ;  /* 0x009896800000895d */ /* 0x004fea0003900000 */
[----:B------:R-:W2:Y:S02]  /*94c0*/  @!P0 SYNCS.PHASECHK.TRANS64 P0, [R0+URZ], R3 ;  /* 0x00000003000085a7 */ /* 0x000ea400080010ff */
[----:B--2---:R-:W-:Y:S05]  /*94d0*/  @!P0 BRA `(.L_x_187) ;  /* 0xfffffffc00f08947 */ /* 0x004fea000383ffff */
[----:B------:R-:W-:Y:S05]  /*94e0*/  BRA `(.L_x_188) ;  /* 0xffffffa000487947 */ /* 0x000fea000383ffff */
.L_x_65:
[----:B------:R-:W-:-:S07]  /*94f0*/  MOV R0, UR5 ;  /* 0x0000000500007c02 */ /* 0x000fce0008000f00 */
.L_x_189:
[----:B-1----:R1:W2:Y:S02]  /*9500*/  SYNCS.PHASECHK.TRANS64.TRYWAIT P0, [R0+URZ], R3 ;  /* 0x00000003000075a7 */ /* 0x0022a400080011ff */
[----:B--2---:R-:W-:Y:S05]  /*9510*/  @!P0 NANOSLEEP.SYNCS 0x989680 ;  /* 0x009896800000895d */ /* 0x004fea0003900000 */
[----:B------:R-:W2:Y:S02]  /*9520*/  @!P0 SYNCS.PHASECHK.TRANS64 P0, [R0+URZ], R3 ;  /* 0x00000003000085a7 */ /* 0x000ea400080010ff */
[----:B--2---:R-:W-:Y:S05]  /*9530*/  @!P0 BRA `(.L_x_189) ;  /* 0xfffffffc00f08947 */ /* 0x004fea000383ffff */
[----:B------:R-:W-:Y:S05]  /*9540*/  BRA `(.L_x_190) ;  /* 0xffffffa000547947 */ /* 0x000fea000383ffff */
.L_x_66:
[----:B------:R-:W-:-:S07]  /*9550*/  MOV R0, UR5 ;  /* 0x0000000500007c02 */ /* 0x000fce0008000f00 */
.L_x_191:
[----:B-1----:R1:W2:Y:S02]  /*9560*/  SYNCS.PHASECHK.TRANS64.TRYWAIT P0, [R0+URZ], R3 ;  /* 0x00000003000075a7 */ /* 0x0022a400080011ff */
[----:B--2---:R-:W-:Y:S05]  /*9570*/  @!P0 NANOSLEEP.SYNCS 0x989680 ;  /* 0x009896800000895d */ /* 0x004fea0003900000 */
[----:B------:R-:W2:Y:S02]  /*9580*/  @!P0 SYNCS.PHASECHK.TRANS64 P0, [R0+URZ], R3 ;  /* 0x00000003000085a7 */ /* 0x000ea400080010ff */
[----:B--2---:R-:W-:Y:S05]  /*9590*/  @!P0 BRA `(.L_x_191) ;  /* 0xfffffffc00f08947 */ /* 0x004fea000383ffff */
[----:B------:R-:W-:Y:S05]  /*95a0*/  BRA `(.L_x_192) ;  /* 0xffffffa000607947 */ /* 0x000fea000383ffff */
.L_x_67:
[----:B------:R-:W-:-:S07]  /*95b0*/  MOV R0, UR5 ;  /* 0x0000000500007c02 */ /* 0x000fce0008000f00 */
.L_x_193:
[----:B-1----:R1:W2:Y:S02]  /*95c0*/  SYNCS.PHASECHK.TRANS64.TRYWAIT P0, [R0+URZ], R3 ;  /* 0x00000003000075a7 */ /* 0x0022a400080011ff */
[----:B--2---:R-:W-:Y:S05]  /*95d0*/  @!P0 NANOSLEEP.SYNCS 0x989680 ;  /* 0x009896800000895d */ /* 0x004fea0003900000 */
[----:B------:R-:W2:Y:S02]  /*95e0*/  @!P0 SYNCS.PHASECHK.TRANS64 P0, [R0+URZ], R3 ;  /* 0x00000003000085a7 */ /* 0x000ea400080010ff */
[----:B--2---:R-:W-:Y:S05]  /*95f0*/  @!P0 BRA `(.L_x_193) ;  /* 0xfffffffc00f08947 */ /* 0x004fea000383ffff */
[----:B------:R-:W-:Y:S05]  /*9600*/  BRA `(.L_x_194) ;  /* 0xffffffa0006c7947 */ /* 0x000fea000383ffff */
.L_x_68:
[----:B------:R-:W-:-:S07]  /*9610*/  MOV R0, UR5 ;  /* 0x0000000500007c02 */ /* 0x000fce0008000f00 */
.L_x_195:
[----:B-1----:R1:W2:Y:S02]  /*9620*/  SYNCS.PHASECHK.TRANS64.TRYWAIT P0, [R0+URZ], R3 ;  /* 0x00000003000075a7 */ /* 0x0022a400080011ff */
[----:B--2---:R-:W-:Y:S05]  /*9630*/  @!P0 NANOSLEEP.SYNCS 0x989680 ;  /* 0x009896800000895d */ /* 0x004fea0003900000 */
[----:B------:R-:W2:Y:S02]  /*9640*/  @!P0 SYNCS.PHASECHK.TRANS64 P0, [R0+URZ], R3 ;  /* 0x00000003000085a7 */ /* 0x000ea400080010ff */
[----:B--2---:R-:W-:Y:S05]  /*9650*/  @!P0 BRA `(.L_x_195) ;  /* 0xfffffffc00f08947 */ /* 0x004fea000383ffff */
[----:B------:R-:W-:Y:S05]  /*9660*/  BRA `(.L_x_196) ;  /* 0xffffffa000787947 */ /* 0x000fea000383ffff */
.L_x_69:
[----:B------:R-:W-:-:S07]  /*9670*/  MOV R0, UR5 ;  /* 0x0000000500007c02 */ /* 0x000fce0008000f00 */
.L_x_197:
[----:B-1----:R1:W2:Y:S02]  /*9680*/  SYNCS.PHASECHK.TRANS64.TRYWAIT P0, [R0+URZ], R3 ;  /* 0x00000003000075a7 */ /* 0x0022a400080011ff */
[----:B--2---:R-:W-:Y:S05]  /*9690*/  @!P0 NANOSLEEP.SYNCS 0x989680 ;  /* 0x009896800000895d */ /* 0x004fea0003900000 */
[----:B------:R-:W2:Y:S02]  /*96a0*/  @!P0 SYNCS.PHASECHK.TRANS64 P0, [R0+URZ], R3 ;  /* 0x00000003000085a7 */ /* 0x000ea400080010ff */
[----:B--2---:R-:W-:Y:S05]  /*96b0*/  @!P0 BRA `(.L_x_197) ;  /* 0xfffffffc00f08947 */ /* 0x004fea000383ffff */
[----:B------:R-:W-:Y:S05]  /*96c0*/  BRA `(.L_x_198) ;  /* 0xffffffa000847947 */ /* 0x000fea000383ffff */
.L_x_70:
[----:B------:R-:W-:-:S07]  /*96d0*/  MOV R0, UR5 ;  /* 0x0000000500007c02 */ /* 0x000fce0008000f00 */
.L_x_199:
[----:B-1----:R1:W2:Y:S02]  /*96e0*/  SYNCS.PHASECHK.TRANS64.TRYWAIT P0, [R0+URZ], R3 ;  /* 0x00000003000075a7 */ /* 0x0022a400080011ff */
[----:B--2---:R-:W-:Y:S05]  /*96f0*/  @!P0 NANOSLEEP.SYNCS 0x989680 ;  /* 0x009896800000895d */ /* 0x004fea0003900000 */
[----:B------:R-:W2:Y:S02]  /*9700*/  @!P0 SYNCS.PHASECHK.TRANS64 P0, [R0+URZ], R3 ;  /* 0x00000003000085a7 */ /* 0x000ea400080010ff */
[----:B--2---:R-:W-:Y:S05]  /*9710*/  @!P0 BRA `(.L_x_199) ;  /* 0xfffffffc00f08947 */ /* 0x004fea000383ffff */
[----:B------:R-:W-:Y:S05]  /*9720*/  BRA `(.L_x_200) ;  /* 0xffffffa000907947 */ /* 0x000fea000383ffff */
.L_x_71:
[----:B------:R-:W-:-:S07]  /*9730*/  MOV R0, UR5 ;  /* 0x0000000500007c02 */ /* 0x000fce0008000f00 */
.L_x_201:
[----:B-1----:R1:W2:Y:S02]  /*9740*/  SYNCS.PHASECHK.TRANS64.TRYWAIT P0, [R0+URZ], R3 ;  /* 0x00000003000075a7 */ /* 0x0022a400080011ff */
[----:B--2---:R-:W-:Y:S05]  /*9750*/  @!P0 NANOSLEEP.SYNCS 0x989680 ;  /* 0x009896800000895d */ /* 0x004fea0003900000 */
[----:B------:R-:W2:Y:S02]  /*9760*/  @!P0 SYNCS.PHASECHK.TRANS64 P0, [R0+URZ], R3 ;  /* 0x00000003000085a7 */ /* 0x000ea400080010ff */
[----:B--2---:R-:W-:Y:S05]  /*9770*/  @!P0 BRA `(.L_x_201) ;  /* 0xfffffffc00f08947 */ /* 0x004fea000383ffff */
[----:B------:R-:W-:Y:S05]  /*9780*/  BRA `(.L_x_202) ;  /* 0xffffffa0009c7947 */ /* 0x000fea000383ffff */
.L_x_72:
[----:B------:R-:W-:-:S07]  /*9790*/  MOV R0, UR5 ;  /* 0x0000000500007c02 */ /* 0x000fce0008000f00 */
.L_x_203:
[----:B-1----:R1:W2:Y:S02]  /*97a0*/  SYNCS.PHASECHK.TRANS64.TRYWAIT P0, [R0+URZ], R3 ;  /* 0x00000003000075a7 */ /* 0x0022a400080011ff */
[----:B--2---:R-:W-:Y:S05]  /*97b0*/  @!P0 NANOSLEEP.SYNCS 0x989680 ;  /* 0x009896800000895d */ /* 0x004fea0003900000 */
[----:B------:R-:W2:Y:S02]  /*97c0*/  @!P0 SYNCS.PHASECHK.TRANS64 P0, [R0+URZ], R3 ;  /* 0x00000003000085a7 */ /* 0x000ea400080010ff */
[----:B--2---:R-:W-:Y:S05]  /*97d0*/  @!P0 BRA `(.L_x_203) ;  /* 0xfffffffc00f08947 */ /* 0x004fea000383ffff */
[----:B------:R-:W-:Y:S05]  /*97e0*/  BRA `(.L_x_204) ;  /* 0xffffffa000a87947 */ /* 0x000fea000383ffff */
.L_x_73:
[----:B------:R-:W-:-:S07]  /*97f0*/  MOV R0, UR5 ;  /* 0x0000000500007c02 */ /* 0x000fce0008000f00 */
.L_x_205:
[----:B-1----:R1:W2:Y:S02]  /*9800*/  SYNCS.PHASECHK.TRANS64.TRYWAIT P0, [R0+URZ], R3 ;  /* 0x00000003000075a7 */ /* 0x0022a400080011ff */
[----:B--2---:R-:W-:Y:S05]  /*9810*/  @!P0 NANOSLEEP.SYNCS 0x989680 ;  /* 0x009896800000895d */ /* 0x004fea0003900000 */
[----:B------:R-:W2:Y:S02]  /*9820*/  @!P0 SYNCS.PHASECHK.TRANS64 P0, [R0+URZ], R3 ;  /* 0x00000003000085a7 */ /* 0x000ea400080010ff */
[----:B--2---:R-:W-:Y:S05]  /*9830*/  @!P0 BRA `(.L_x_205) ;  /* 0xfffffffc00f08947 */ /* 0x004fea000383ffff */
[----:B------:R-:W-:Y:S05]  /*9840*/  BRA `(.L_x_206) ;  /* 0xffffffa000b47947 */ /* 0x000fea000383ffff */
.L_x_74:
[----:B------:R-:W-:-:S07]  /*9850*/  MOV R0, UR5 ;  /* 0x0000000500007c02 */ /* 0x000fce0008000f00 */
.L_x_207:
[----:B-1----:R1:W2:Y:S02]  /*9860*/  SYNCS.PHASECHK.TRANS64.TRYWAIT P0, [R0+URZ], R3 ;  /* 0x00000003000075a7 */ /* 0x0022a400080011ff */
[----:B--2---:R-:W-:Y:S05]  /*9870*/  @!P0 NANOSLEEP.SYNCS 0x989680 ;  /* 0x009896800000895d */ /* 0x004fea0003900000 */
[----:B------:R-:W2:Y:S02]  /*9880*/  @!P0 SYNCS.PHASECHK.TRANS64 P0, [R0+URZ], R3 ;  /* 0x00000003000085a7 */ /* 0x000ea400080010ff */
[----:B--2---:R-:W-:Y:S05]  /*9890*/  @!P0 BRA `(.L_x_207) ;  /* 0xfffffffc00f08947 */ /* 0x004fea000383ffff */
[----:B------:R-:W-:Y:S05]  /*98a0*/  BRA `(.L_x_208) ;  /* 0xffffffa000c07947 */ /* 0x000fea000383ffff */
.L_x_75:
[----:B------:R-:W-:-:S07]  /*98b0*/  MOV R0, UR5 ;  /* 0x0000000500007c02 */ /* 0x000fce0008000f00 */
.L_x_209:
[----:B-1----:R1:W2:Y:S02]  /*98c0*/  SYNCS.PHASECHK.TRANS64.TRYWAIT P0, [R0+URZ], R3 ;  /* 0x00000003000075a7 */ /* 0x0022a400080011ff */
[----:B--2---:R-:W-:Y:S05]  /*98d0*/  @!P0 NANOSLEEP.SYNCS 0x989680 ;  /* 0x009896800000895d */ /* 0x004fea0003900000 */
[----:B------:R-:W2:Y:S02]  /*98e0*/  @!P0 SYNCS.PHASECHK.TRANS64 P0, [R0+URZ], R3 ;  /* 0x00000003000085a7 */ /* 0x000ea400080010ff */
[----:B--2---:R-:W-:Y:S05]  /*98f0*/  @!P0 BRA `(.L_x_209) ;  /* 0xfffffffc00f08947 */ /* 0x004fea000383ffff */
[----:B------:R-:W-:Y:S05]  /*9900*/  BRA `(.L_x_210) ;  /* 0xffffffa000cc7947 */ /* 0x000fea000383ffff */
.L_x_76:
[----:B------:R-:W-:-:S07]  /*9910*/  MOV R0, UR5 ;  /* 0x0000000500007c02 */ /* 0x000fce0008000f00 */
.L_x_211:
[----:B-1----:R1:W2:Y:S02]  /*9920*/  SYNCS.PHASECHK.TRANS64.TRYWAIT P0, [R0+URZ], R3 ;  /* 0x00000003000075a7 */ /* 0x0022a400080011ff */
[----:B--2---:R-:W-:Y:S05]  /*9930*/  @!P0 NANOSLEEP.SYNCS 0x989680 ;  /* 0x009896800000895d */ /* 0x004fea0003900000 */
[----:B------:R-:W2:Y:S02]  /*9940*/  @!P0 SYNCS.PHASECHK.TRANS64 P0, [R0+URZ], R3 ;  /* 0x00000003000085a7 */ /* 0x000ea400080010ff */
[----:B--2---:R-:W-:Y:S05]  /*9950*/  @!P0 BRA `(.L_x_211) ;  /* 0xfffffffc00f08947 */ /* 0x004fea000383ffff */
[----:B------:R-:W-:Y:S05]  /*9960*/  BRA `(.L_x_212) ;  /* 0xffffffa000d87947 */ /* 0x000fea000383ffff */
.L_x_79:
[----:B-1----:R1:W2:Y:S02]  /*9970*/  SYNCS.PHASECHK.TRANS64.TRYWAIT P0, [R2+URZ+0x2b0], R5 ;  /* 0x0002b005020075a7 */ /* 0x0022a400080011ff */
[----:B--2---:R-:W-:Y:S05]  /*9980*/  @!P0 NANOSLEEP.SYNCS 0x989680 ;  /* 0x009896800000895d */ /* 0x004fea0003900000 */
[----:B------:R-:W2:Y:S02]  /*9990*/  @!P0 SYNCS.PHASECHK.TRANS64 P0, [R2+URZ+0x2b0], R5 ;  /* 0x0002b005020085a7 */ /* 0x000ea400080010ff */
[----:B--2---:R-:W-:Y:S05]  /*99a0*/  @!P0 BRA `(.L_x_79) ;  /* 0xfffffffc00f08947 */ /* 0x004fea000383ffff */
[----:B------:R-:W-:Y:S05]  /*99b0*/  BRA `(.L_x_213) ;  /* 0xffffffa4003c7947 */ /* 0x000fea000383ffff */
.L_x_80:
[----:B------:R-:W-:-:S07]  /*99c0*/  MOV R2, UR4 ;  /* 0x0000000400027c02 */ /* 0x000fce0008000f00 */
.L_x_214:
[----:B-1----:R1:W2:Y:S02]  /*99d0*/  SYNCS.PHASECHK.TRANS64.TRYWAIT P0, [R2+URZ+0x260], R5 ;  /* 0x00026005020075a7 */ /* 0x0022a400080011ff */
[----:B--2---:R-:W-:Y:S05]  /*99e0*/  @!P0 NANOSLEEP.SYNCS 0x989680 ;  /* 0x009896800000895d */ /* 0x004fea0003900000 */
[----:B------:R-:W2:Y:S02]  /*99f0*/  @!P0 SYNCS.PHASECHK.TRANS64 P0, [R2+URZ+0x260], R5 ;  /* 0x00026005020085a7 */ /* 0x000ea400080010ff */
[----:B--2---:R-:W-:Y:S05]  /*9a00*/  @!P0 BRA `(.L_x_214) ;  /* 0xfffffffc00f08947 */ /* 0x004fea000383ffff */
[----:B------:R-:W-:Y:S05]  /*9a10*/  BRA `(.L_x_215) ;  /* 0xffffffa4004c7947 */ /* 0x000fea000383ffff */
.L_x_81:
[----:B-1----:R1:W2:Y:S02]  /*9a20*/  SYNCS.PHASECHK.TRANS64.TRYWAIT P1, [R2+URZ+0x250], R5 ;  /* 0x00025005020075a7 */ /* 0x0022a400080211ff */
[----:B--2---:R-:W-:Y:S05]  /*9a30*/  @!P1 NANOSLEEP.SYNCS 0x989680 ;  /* 0x009896800000995d */ /* 0x004fea0003900000 */
[----:B------:R-:W2:Y:S02]  /*9a40*/  @!P1 SYNCS.PHASECHK.TRANS64 P1, [R2+URZ+0x250], R5 ;  /* 0x00025005020095a7 */ /* 0x000ea400080210ff */
[----:B--2---:R-:W-:Y:S05]  /*9a50*/  @!P1 BRA `(.L_x_81) ;  /* 0xfffffffc00f09947 */ /* 0x004fea000383ffff */
[----:B------:R-:W-:Y:S05]  /*9a60*/  BRA `(.L_x_216) ;  /* 0xffffffa4007c7947 */ /* 0x000fea000383ffff */
.L_x_84:
[----:B------:R-:W-:-:S07]  /*9a70*/  MOV R0, UR4 ;  /* 0x0000000400007c02 */ /* 0x000fce0008000f00 */
.L_x_217:
[----:B-1----:R1:W2:Y:S02]  /*9a80*/  SYNCS.PHASECHK.TRANS64.TRYWAIT P0, [R0+URZ+0x260], R3 ;  /* 0x00026003000075a7 */ /* 0x0022a400080011ff */
[----:B--2---:R-:W-:Y:S05]  /*9a90*/  @!P0 NANOSLEEP.SYNCS 0x989680 ;  /* 0x009896800000895d */ /* 0x004fea0003900000 */
[----:B------:R-:W2:Y:S02]  /*9aa0*/  @!P0 SYNCS.PHASECHK.TRANS64 P0, [R0+URZ+0x260], R3 ;  /* 0x00026003000085a7 */ /* 0x000ea400080010ff */
[----:B--2---:R-:W-:Y:S05]  /*9ab0*/  @!P0 BRA `(.L_x_217) ;  /* 0xfffffffc00f08947 */ /* 0x004fea000383ffff */
[----:B------:R-:W-:Y:S05]  /*9ac0*/  BRA `(.L_x_83) ;  /* 0xffffffa400d07947 */ /* 0x000fea000383ffff */
.L_x_91:
[----:B-1----:R1:W2:Y:S02]  /*9ad0*/  SYNCS.PHASECHK.TRANS64.TRYWAIT P1, [R0+URZ+0x250], R5 ;  /* 0x00025005000075a7 */ /* 0x0022a400080211ff */
[----:B--2---:R-:W-:Y:S05]  /*9ae0*/  @!P1 NANOSLEEP.SYNCS 0x989680 ;  /* 0x009896800000995d */ /* 0x004fea0003900000 */
[----:B------:R-:W2:Y:S02]  /*9af0*/  @!P1 SYNCS.PHASECHK.TRANS64 P1, [R0+URZ+0x250], R5 ;  /* 0x00025005000095a7 */ /* 0x000ea400080210ff */
[----:B--2---:R-:W-:Y:S05]  /*9b00*/  @!P1 BRA `(.L_x_91) ;  /* 0xfffffffc00f09947 */ /* 0x004fea000383ffff */
[----:B------:R-:W-:Y:S05]  /*9b10*/  BRA `(.L_x_218) ;  /* 0xffffffac00307947 */ /* 0x000fea000383ffff */
.L_x_92:
[----:B------:R-:W-:-:S07]  /*9b20*/  MOV R3, UR19 ;  /* 0x0000001300037c02 */ /* 0x000fce0008000f00 */
.L_x_219:
[----:B-1----:R1:W2:Y:S02]  /*9b30*/  SYNCS.PHASECHK.TRANS64.TRYWAIT P0, [R3+URZ+0x290], R0 ;  /* 0x00029000030075a7 */ /* 0x0022a400080011ff */
[----:B--2---:R-:W-:Y:S05]  /*9b40*/  @!P0 NANOSLEEP.SYNCS 0x989680 ;  /* 0x009896800000895d */ /* 0x004fea0003900000 */
[----:B------:R-:W2:Y:S02]  /*9b50*/  @!P0 SYNCS.PHASECHK.TRANS64 P0, [R3+URZ+0x290], R0 ;  /* 0x00029000030085a7 */ /* 0x000ea400080010ff */
[----:B--2---:R-:W-:Y:S05]  /*9b60*/  @!P0 BRA `(.L_x_219) ;  /* 0xfffffffc00f08947 */ /* 0x004fea000383ffff */
[----:B------:R-:W-:Y:S05]  /*9b70*/  BRA `(.L_x_220) ;  /* 0xffffffac00647947 */ /* 0x000fea000383ffff */
.L_x_95:
[----:B------:R-:W-:Y:S07]  /*9b80*/  MOV R0, UR6 ;  /* 0x0000000600007c02 */ /* 0x000fee0008000f00 */
.L_x_221:
[----:B-1----:R1:W2:Y:S02]  /*9b90*/  SYNCS.PHASECHK.TRANS64.TRYWAIT P0, [R0+URZ], R3 ;  /* 0x00000003000075a7 */ /* 0x0022a400080011ff */
[----:B--2---:R-:W-:Y:S05]  /*9ba0*/  @!P0 NANOSLEEP.SYNCS 0x989680 ;  /* 0x009896800000895d */ /* 0x004fea0003900000 */
[----:B------:R-:W2:Y:S02]  /*9bb0*/  @!P0 SYNCS.PHASECHK.TRANS64 P0, [R0+URZ], R3 ;  /* 0x00000003000085a7 */ /* 0x000ea400080010ff */
[----:B--2---:R-:W-:Y:S05]  /*9bc0*/  @!P0 BRA `(.L_x_221) ;  /* 0xfffffffc00f08947 */ /* 0x004fea000383ffff */
[----:B------:R-:W-:Y:S05]  /*9bd0*/  BRA `(.L_x_94) ;  /* 0xffffffac009c7947 */ /* 0x000fea000383ffff */
.L_x_98:
[----:B------:R-:W-:-:S07]  /*9be0*/  MOV R0, UR4 ;  /* 0x0000000400007c02 */ /* 0x000fce0008000f00 */
.L_x_222:
[----:B--2---:R2:W4:Y:S02]  /*9bf0*/  SYNCS.PHASECHK.TRANS64.TRYWAIT P0, [R0+URZ], R3 ;  /* 0x00000003000075a7 */ /* 0x00452400080011ff */
[----:B----4-:R-:W-:Y:S05]  /*9c00*/  @!P0 NANOSLEEP.SYNCS 0x989680 ;  /* 0x009896800000895d */ /* 0x010fea0003900000 */
[----:B------:R-:W4:Y:S02]  /*9c10*/  @!P0 SYNCS.PHASECHK.TRANS64 P0, [R0+URZ], R3 ;  /* 0x00000003000085a7 */ /* 0x000f2400080010ff */
[----:B----4-:R-:W-:Y:S05]  /*9c20*/  @!P0 BRA `(.L_x_222) ;  /* 0xfffffffc00f08947 */ /* 0x010fea000383ffff */
[----:B------:R-:W-:Y:S05]  /*9c30*/  BRA `(.L_x_223) ;  /* 0xffffffb0003c7947 */ /* 0x000fea000383ffff */
.L_x_99:
[----:B------:R-:W-:-:S07]  /*9c40*/  MOV R0, UR5 ;  /* 0x0000000500007c02 */ /* 0x000fce0008000f00 */
.L_x_224:
[----:B-1----:R1:W2:Y:S02]  /*9c50*/  SYNCS.PHASECHK.TRANS64.TRYWAIT P0, [R0+URZ], R3 ;  /* 0x00000003000075a7 */ /* 0x0022a400080011ff */
[----:B--2---:R-:W-:Y:S05]  /*9c60*/  @!P0 NANOSLEEP.SYNCS 0x989680 ;  /* 0x009896800000895d */ /* 0x004fea0003900000 */
[----:B------:R-:W2:Y:S02]  /*9c70*/  @!P0 SYNCS.PHASECHK.TRANS64 P0, [R0+URZ], R3 ;  /* 0x00000003000085a7 */ /* 0x000ea400080010ff */
[----:B--2---:R-:W-:Y:S05]  /*9c80*/  @!P0 BRA `(.L_x_224) ;  /* 0xfffffffc00f08947 */ /* 0x004fea000383ffff */
[----:B------:R-:W-:Y:S05]  /*9c90*/  BRA `(.L_x_225) ;  /* 0xffffffb000487947 */ /* 0x000fea000383ffff */
.L_x_100:
[----:B------:R-:W-:-:S07]  /*9ca0*/  MOV R0, UR5 ;  /* 0x0000000500007c02 */ /* 0x000fce0008000f00 */
.L_x_226:
[----:B-1----:R1:W2:Y:S02]  /*9cb0*/  SYNCS.PHASECHK.TRANS64.TRYWAIT P0, [R0+URZ], R3 ;  /* 0x00000003000075a7 */ /* 0x0022a400080011ff */
[----:B--2---:R-:W-:Y:S05]  /*9cc0*/  @!P0 NANOSLEEP.SYNCS 0x989680 ;  /* 0x009896800000895d */ /* 0x004fea0003900000 */
[----:B------:R-:W2:Y:S02]  /*9cd0*/  @!P0 SYNCS.PHASECHK.TRANS64 P0, [R0+URZ], R3 ;  /* 0x00000003000085a7 */ /* 0x000ea400080010ff */
[----:B--2---:R-:W-:Y:S05]  /*9ce0*/  @!P0 BRA `(.L_x_226) ;  /* 0xfffffffc00f08947 */ /* 0x004fea000383ffff */
[----:B------:R-:W-:Y:S05]  /*9cf0*/  BRA `(.L_x_227) ;  /* 0xffffffb000547947 */ /* 0x000fea000383ffff */
.L_x_101:
[----:B------:R-:W-:-:S07]  /*9d00*/  MOV R0, UR4 ;  /* 0x0000000400007c02 */ /* 0x000fce0008000f00 */
.L_x_228:
[----:B-1----:R1:W2:Y:S02]  /*9d10*/  SYNCS.PHASECHK.TRANS64.TRYWAIT P0, [R0+URZ], R3 ;  /* 0x00000003000075a7 */ /* 0x0022a400080011ff */
[----:B--2---:R-:W-:Y:S05]  /*9d20*/  @!P0 NANOSLEEP.SYNCS 0x989680 ;  /* 0x009896800000895d */ /* 0x004fea0003900000 */
[----:B------:R-:W2:Y:S02]  /*9d30*/  @!P0 SYNCS.PHASECHK.TRANS64 P0, [R0+URZ], R3 ;  /* 0x00000003000085a7 */ /* 0x000ea400080010ff */
[----:B--2---:R-:W-:Y:S05]  /*9d40*/  @!P0 BRA `(.L_x_228) ;  /* 0xfffffffc00f08947 */ /* 0x004fea000383ffff */
[----:B------:R-:W-:Y:S05]  /*9d50*/  BRA `(.L_x_229) ;  /* 0xffffffb000607947 */ /* 0x000fea000383ffff */
.L_x_106:
[----:B--2---:R2:W4:Y:S02]  /*9d60*/  SYNCS.PHASECHK.TRANS64.TRYWAIT P0, [R12+URZ+0x250], R9 ;  /* 0x000250090c0075a7 */ /* 0x00452400080011ff */
[----:B----4-:R-:W-:Y:S05]  /*9d70*/  @!P0 NANOSLEEP.SYNCS 0x989680 ;  /* 0x009896800000895d */ /* 0x010fea0003900000 */
[----:B------:R-:W4:Y:S02]  /*9d80*/  @!P0 SYNCS.PHASECHK.TRANS64 P0, [R12+URZ+0x250], R9 ;  /* 0x000250090c0085a7 */ /* 0x000f2400080010ff */
[----:B----4-:R-:W-:Y:S05]  /*9d90*/  @!P0 BRA `(.L_x_106) ;  /* 0xfffffffc00f08947 */ /* 0x010fea000383ffff */
[----:B------:R-:W-:Y:S05]  /*9da0*/  BRA `(.L_x_230) ;  /* 0xffffffb400807947 */ /* 0x000fea000383ffff */
.L_x_109:
[----:B------:R-:W-:Y:S07]  /*9db0*/  MOV R0, UR21 ;  /* 0x0000001500007c02 */ /* 0x000fee0008000f00 */
.L_x_231:
[----:B--2---:R2:W3:Y:S02]  /*9dc0*/  SYNCS.PHASECHK.TRANS64.TRYWAIT P2, [R0+URZ+0x248], R11 ;  /* 0x0002480b000075a7 */ /* 0x0044e400080411ff */
[----:B---3--:R-:W-:Y:S05]  /*9dd0*/  @!P2 NANOSLEEP.SYNCS 0x989680 ;  /* 0x009896800000a95d */ /* 0x008fea0003900000 */
[----:B------:R-:W3:Y:S02]  /*9de0*/  @!P2 SYNCS.PHASECHK.TRANS64 P2, [R0+URZ+0x248], R11 ;  /* 0x0002480b0000a5a7 */ /* 0x000ee400080410ff */
[----:B---3--:R-:W-:Y:S05]  /*9df0*/  @!P2 BRA `(.L_x_231) ;  /* 0xfffffffc00f0a947 */ /* 0x008fea000383ffff */
[----:B------:R-:W-:Y:S05]  /*9e00*/  BRA `(.L_x_108) ;  /* 0xffffffb800e87947 */ /* 0x000fea000383ffff */
.L_x_112:
[----:B--2---:R-:W-:Y:S07]  /*9e10*/  MOV R0, UR21 ;  /* 0x0000001500007c02 */ /* 0x004fee0008000f00 */
.L_x_232:
[----:B--2---:R2:W3:Y:S02]  /*9e20*/  SYNCS.PHASECHK.TRANS64.TRYWAIT P0, [R0+URZ+0x230], R9 ;  /* 0x00023009000075a7 */ /* 0x0044e400080011ff */
[----:B---3--:R-:W-:Y:S05]  /*9e30*/  @!P0 NANOSLEEP.SYNCS 0x989680 ;  /* 0x009896800000895d */ /* 0x008fea0003900000 */
[----:B------:R-:W3:Y:S02]  /*9e40*/  @!P0 SYNCS.PHASECHK.TRANS64 P0, [R0+URZ+0x230], R9 ;  /* 0x00023009000085a7 */ /* 0x000ee400080010ff */
[----:B---3--:R-:W-:Y:S05]  /*9e50*/  @!P0 BRA `(.L_x_232) ;  /* 0xfffffffc00f08947 */ /* 0x008fea000383ffff */
[----:B------:R-:W-:Y:S05]  /*9e60*/  BRA `(.L_x_233) ;  /* 0xffffffbc00447947 */ /* 0x000fea000383ffff */
.L_x_113:
[----:B------:R-:W-:Y:S07]  /*9e70*/  MOV R0, UR21 ;  /* 0x0000001500007c02 */ /* 0x000fee0008000f00 */
.L_x_234:
[----:B--2---:R2:W3:Y:S02]  /*9e80*/  SYNCS.PHASECHK.TRANS64.TRYWAIT P0, [R0+URZ+0x238], R9 ;  /* 0x00023809000075a7 */ /* 0x0044e400080011ff */
[----:B---3--:R-:W-:Y:S05]  /*9e90*/  @!P0 NANOSLEEP.SYNCS 0x989680 ;  /* 0x009896800000895d */ /* 0x008fea0003900000 */
[----:B------:R-:W3:Y:S02]  /*9ea0*/  @!P0 SYNCS.PHASECHK.TRANS64 P0, [R0+URZ+0x238], R9 ;  /* 0x00023809000085a7 */ /* 0x000ee400080010ff */
[----:B---3--:R-:W-:Y:S05]  /*9eb0*/  @!P0 BRA `(.L_x_234) ;  /* 0xfffffffc00f08947 */ /* 0x008fea000383ffff */
[----:B------:R-:W-:Y:S05]  /*9ec0*/  BRA `(.L_x_235) ;  /* 0xffffffbc007c7947 */ /* 0x000fea000383ffff */
.L_x_115:
[----:B------:R-:W-:-:S07]  /*9ed0*/  MOV R0, UR21 ;  /* 0x0000001500007c02 */ /* 0x000fce0008000f00 */
.L_x_236:
[----:B---3--:R3:W4:Y:S02]  /*9ee0*/  SYNCS.PHASECHK.TRANS64.TRYWAIT P0, [R0+URZ+0x230], R3 ;  /* 0x00023003000075a7 */ /* 0x00872400080011ff */
[----:B----4-:R-:W-:Y:S05]  /*9ef0*/  @!P0 NANOSLEEP.SYNCS 0x989680 ;  /* 0x009896800000895d */ /* 0x010fea0003900000 */
[----:B------:R-:W4:Y:S02]  /*9f00*/  @!P0 SYNCS.PHASECHK.TRANS64 P0, [R0+URZ+0x230], R3 ;  /* 0x00023003000085a7 */ /* 0x000f2400080010ff */
[----:B----4-:R-:W-:Y:S05]  /*9f10*/  @!P0 BRA `(.L_x_236) ;  /* 0xfffffffc00f08947 */ /* 0x010fea000383ffff */
[----:B------:R-:W-:Y:S05]  /*9f20*/  BRA `(.L_x_237) ;  /* 0xffffffbc00ec7947 */ /* 0x000fea000383ffff */
.L_x_117:
[----:B-1----:R1:W2:Y:S02]  /*9f30*/  SYNCS.PHASECHK.TRANS64.TRYWAIT P0, [R3+URZ+0x250], R0 ;  /* 0x00025000030075a7 */ /* 0x0022a400080011ff */
[----:B--2---:R-:W-:Y:S05]  /*9f40*/  @!P0 NANOSLEEP.SYNCS 0x989680 ;  /* 0x009896800000895d */ /* 0x004fea0003900000 */
[----:B------:R-:W2:Y:S02]  /*9f50*/  @!P0 SYNCS.PHASECHK.TRANS64 P0, [R3+URZ+0x250], R0 ;  /* 0x00025000030085a7 */ /* 0x000ea400080010ff */
[----:B--2---:R-:W-:Y:S05]  /*9f60*/  @!P0 BRA `(.L_x_117) ;  /* 0xfffffffc00f08947 */ /* 0x004fea000383ffff */
[----:B------:R-:W-:Y:S05]  /*9f70*/  BRA `(.L_x_238) ;  /* 0xffffffc000b47947 */ /* 0x000fea000383ffff */
.L_x_128:
[----:B--2---:R2:W1:Y:S02]  /*9f80*/  SYNCS.PHASECHK.TRANS64.TRYWAIT P1, [R2+URZ+0x220], R5 ;  /* 0x00022005020075a7 */ /* 0x00446400080211ff */
[----:B-1----:R-:W-:Y:S05]  /*9f90*/  @!P1 NANOSLEEP.SYNCS 0x989680 ;  /* 0x009896800000995d */ /* 0x002fea0003900000 */
[----:B------:R-:W1:Y:S02]  /*9fa0*/  @!P1 SYNCS.PHASECHK.TRANS64 P1, [R2+URZ+0x220], R5 ;  /* 0x00022005020095a7 */ /* 0x000e6400080210ff */
[----:B-1----:R-:W-:Y:S05]  /*9fb0*/  @!P1 BRA `(.L_x_128) ;  /* 0xfffffffc00f09947 */ /* 0x002fea000383ffff */
[----:B------:R-:W-:Y:S05]  /*9fc0*/  BRA `(.L_x_127) ;  /* 0xffffffd000287947 */ /* 0x000fea000383ffff */
.L_x_130:
[----:B--2---:R2:W4:Y:S02]  /*9fd0*/  SYNCS.PHASECHK.TRANS64.TRYWAIT P0, [R100+URZ+0x270], R3 ;  /* 0x00027003640075a7 */ /* 0x00452400080011ff */
[----:B----4-:R-:W-:Y:S05]  /*9fe0*/  @!P0 NANOSLEEP.SYNCS 0x989680 ;  /* 0x009896800000895d */ /* 0x010fea0003900000 */
[----:B------:R-:W4:Y:S02]  /*9ff0*/  @!P0 SYNCS.PHASECHK.TRANS64 P0, [R100+URZ+0x270], R3 ;  /* 0x00027003640085a7 */ /* 0x000f2400080010ff */
[----:B----4-:R-:W-:Y:S05]  /*a000*/  @!P0 BRA `(.L_x_130) ;  /* 0xfffffffc00f08947 */ /* 0x010fea000383ffff */
[----:B------:R-:W-:Y:S05]  /*a010*/  BRA `(.L_x_129) ;  /* 0xffffffd000787947 */ /* 0x000fea000383ffff */
.L_x_138:
[----:B---3--:R3:W4:Y:S02]  /*a020*/  SYNCS.PHASECHK.TRANS64.TRYWAIT P0, [R109+URZ+0x220], R4 ;  /* 0x000220046d0075a7 */ /* 0x00872400080011ff */
[----:B----4-:R-:W-:Y:S05]  /*a030*/  @!P0 NANOSLEEP.SYNCS 0x989680 ;  /* 0x009896800000895d */ /* 0x010fea0003900000 */
[----:B------:R-:W4:Y:S02]  /*a040*/  @!P0 SYNCS.PHASECHK.TRANS64 P0, [R109+URZ+0x220], R4 ;  /* 0x000220046d0085a7 */ /* 0x000f2400080010ff */
[----:B----4-:R-:W-:Y:S05]  /*a050*/  @!P0 BRA `(.L_x_138) ;  /* 0xfffffffc00f08947 */ /* 0x010fea000383ffff */
[----:B------:R-:W-:Y:S05]  /*a060*/  BRA `(.L_x_137) ;  /* 0xffffffdc006c7947 */ /* 0x000fea000383ffff */
        .weak           $__internal_0_$__cuda_sm10x_tcgen05_guardrail_trap_col_being_dealloced_not_returned_by_alloc
        .type           $__internal_0_$__cuda_sm10x_tcgen05_guardrail_trap_col_being_dealloced_not_returned_by_alloc,@function
        .size           $__internal_0_$__cuda_sm10x_tcgen05_guardrail_trap_col_being_dealloced_not_returned_by_alloc,($__internal_1_$__cuda_sm10x_tcgen05_guardrail_trap_phase_invalid_during_alloc - $__internal_0_$__cuda_sm10x_tcgen05_guardrail_trap_col_being_dealloced_not_returned_by_alloc)
$__internal_0_$__cuda_sm10x_tcgen05_guardrail_trap_col_being_dealloced_not_returned_by_alloc:
[----:B------:R-:W-:Y:S05]  /*a070*/  BPT.TRAP 0x1 ;  /* 0x000000040000795c */ /* 0x000fea0000300000 */
[----:B------:R-:W-:-:S04]  /*a080*/  HFMA2 R3, -RZ, RZ, 0, 0 ;  /* 0x00000000ff037431 */ /* 0x000fc800000001ff */
[----:B------:R-:W-:Y:S05]  /*a090*/  RET.REL.NODEC R2 `(_ZN7cutlass13device_kernelINS_4gemm6kernel13GemmUniversalIN4cute5tupleIJiiiiEEENS1_10collective13CollectiveMmaINS1_35MainloopSm100TmaUmmaWarpSpecializedILi34ELi2ELi4ENS5_IJNS4_1CILi1EEENSA_ILi2EEESB_EEEEENS5_IJNSA_ILi64EEENSA_ILi128EEENSA_ILi32EEEEEENS_12float_e4m3_tENS5_IJlSB_lEEESJ_SK_NS4_8TiledMMAINS4_8MMA_AtomIJNS4_10MMA_TraitsINS4_19SM100_MMA_F8F6F4_SSEJSJ_SJ_fSF_SG_NS4_17integral_constantINS4_4UMMA5MajorELSR_0EEESS_NSP_INSQ_7ScaleInELST_0EEESU_EEEEEENS4_6LayoutINS5_IJSB_SB_SB_EEENS5_IJNSA_ILi0EEESZ_SZ_EEEEENS5_IJNS4_10UnderscoreES12_S12_EEEEENS4_23SM90_TMA_LOAD_MULTICASTENS4_14ComposedLayoutINS4_7SwizzleILi1ELi4ELi3EEENS4_18smem_ptr_flag_bitsILi8EEENSX_INS5_IJNSA_ILi8EEESH_EEENS5_IJSH_SB_EEEEEEEvNS4_8identityENS4_13SM90_TMA_LOADES1F_vS1G_EENS_8epilogue10collective18CollectiveEpilogueINS1J_23Sm100TmaWarpSpecializedILi2ELi2ELi32ELb0ELb0EEEJSI_NS5_IJNSX_ISF_SB_EES1O_EEESJ_SK_SJ_SK_NS1J_6fusion15FusionCallbacksIS1N_NS1Q_17LinearCombinationISJ_fSJ_fLNS_15FloatRoundStyleE2EEESI_S1P_JEEENS4_5SM1004TMEM4LOAD26SM100_TMEM_LOAD_16dp32b32xES1H_NS16_INS17_ILi2ELi4ELi3EEES1A_NSX_INS5_IJS1B_SF_EEENS5_IJSF_SB_EEEEEEENS4_39AutoVectorizingCopyWithAssumedAlignmentILi128EEENS4_14SM90_TMA_STOREES24_S26_S26_EEEvvEEEEvNT_6ParamsE) ;  /* 0xffffff5c02d87950 */ /* 0x000fea0003c3ffff */
        .weak           $__internal_1_$__cuda_sm10x_tcgen05_guardrail_trap_phase_invalid_during_alloc
        .type           $__internal_1_$__cuda_sm10x_tcgen05_guardrail_trap_phase_invalid_during_alloc,@function
        .size           $__internal_1_$__cuda_sm10x_tcgen05_guardrail_trap_phase_invalid_during_alloc,($__internal_2_$__cuda_sm10x_tcgen05_guardrail_trap_unallocated_columns_being_dealloced - $__internal_1_$__cuda_sm10x_tcgen05_guardrail_trap_phase_invalid_during_alloc)
$__internal_1_$__cuda_sm10x_tcgen05_guardrail_trap_phase_invalid_during_alloc:
[----:B------:R-:W-:Y:S05]  /*a0a0*/  BPT.TRAP 0x1 ;  /* 0x000000040000795c */ /* 0x000fea0000300000 */
[----:B------:R-:W-:-:S04]  /*a0b0*/  MOV R5, 0x0 ;  /* 0x0000000000057802 */ /* 0x000fc80000000f00 */
[----:B------:R-:W-:Y:S05]  /*a0c0*/  RET.REL.NODEC R4 `(_ZN7cutlass13device_kernelINS_4gemm6kernel13GemmUniversalIN4cute5tupleIJiiiiEEENS1_10collective13CollectiveMmaINS1_35MainloopSm100TmaUmmaWarpSpecializedILi34ELi2ELi4ENS5_IJNS4_1CILi1EEENSA_ILi2EEESB_EEEEENS5_IJNSA_ILi64EEENSA_ILi128EEENSA_ILi32EEEEEENS_12float_e4m3_tENS5_IJlSB_lEEESJ_SK_NS4_8TiledMMAINS4_8MMA_AtomIJNS4_10MMA_TraitsINS4_19SM100_MMA_F8F6F4_SSEJSJ_SJ_fSF_SG_NS4_17integral_constantINS4_4UMMA5MajorELSR_0EEESS_NSP_INSQ_7ScaleInELST_0EEESU_EEEEEENS4_6LayoutINS5_IJSB_SB_SB_EEENS5_IJNSA_ILi0EEESZ_SZ_EEEEENS5_IJNS4_10UnderscoreES12_S12_EEEEENS4_23SM90_TMA_LOAD_MULTICASTENS4_14ComposedLayoutINS4_7SwizzleILi1ELi4ELi3EEENS4_18smem_ptr_flag_bitsILi8EEENSX_INS5_IJNSA_ILi8EEESH_EEENS5_IJSH_SB_EEEEEEEvNS4_8identityENS4_13SM90_TMA_LOADES1F_vS1G_EENS_8epilogue10collective18CollectiveEpilogueINS1J_23Sm100TmaWarpSpecializedILi2ELi2ELi32ELb0ELb0EEEJSI_NS5_IJNSX_ISF_SB_EES1O_EEESJ_SK_SJ_SK_NS1J_6fusion15FusionCallbacksIS1N_NS1Q_17LinearCombinationISJ_fSJ_fLNS_15FloatRoundStyleE2EEESI_S1P_JEEENS4_5SM1004TMEM4LOAD26SM100_TMEM_LOAD_16dp32b32xES1H_NS16_INS17_ILi2ELi4ELi3EEES1A_NSX_INS5_IJS1B_SF_EEENS5_IJSF_SB_EEEEEEENS4_39AutoVectorizingCopyWithAssumedAlignmentILi128EEENS4_14SM90_TMA_STOREES24_S26_S26_EEEvvEEEEvNT_6ParamsE) ;  /* 0xffffff5c04cc7950 */ /* 0x000fea0003c3ffff */
        .weak           $__internal_2_$__cuda_sm10x_tcgen05_guardrail_trap_unallocated_columns_being_dealloced
        .type           $__internal_2_$__cuda_sm10x_tcgen05_guardrail_trap_unallocated_columns_being_dealloced,@function
        .size           $__internal_2_$__cuda_sm10x_tcgen05_guardrail_trap_unallocated_columns_being_dealloced,(.L_x_240 - $__internal_2_$__cuda_sm10x_tcgen05_guardrail_trap_unallocated_columns_being_dealloced)
$__internal_2_$__cuda_sm10x_tcgen05_guardrail_trap_unallocated_columns_being_dealloced:
[----:B------:R-:W-:Y:S05]  /*a0d0*/  BPT.TRAP 0x1 ;  /* 0x000000040000795c */ /* 0x000fea0000300000 */
[----:B------:R-:W-:-:S04]  /*a0e0*/  HFMA2 R3, -RZ, RZ, 0, 0 ;  /* 0x00000000ff037431 */ /* 0x000fc800000001ff */
[----:B------:R-:W-:Y:S05]  /*a0f0*/  RET.REL.NODEC R2 `(_ZN7cutlass13device_kernelINS_4gemm6kernel13GemmUniversalIN4cute5tupleIJiiiiEEENS1_10collective13CollectiveMmaINS1_35MainloopSm100TmaUmmaWarpSpecializedILi34ELi2ELi4ENS5_IJNS4_1CILi1EEENSA_ILi2EEESB_EEEEENS5_IJNSA_ILi64EEENSA_ILi128EEENSA_ILi32EEEEEENS_12float_e4m3_tENS5_IJlSB_lEEESJ_SK_NS4_8TiledMMAINS4_8MMA_AtomIJNS4_10MMA_TraitsINS4_19SM100_MMA_F8F6F4_SSEJSJ_SJ_fSF_SG_NS4_17integral_constantINS4_4UMMA5MajorELSR_0EEESS_NSP_INSQ_7ScaleInELST_0EEESU_EEEEEENS4_6LayoutINS5_IJSB_SB_SB_EEENS5_IJNSA_ILi0EEESZ_SZ_EEEEENS5_IJNS4_10UnderscoreES12_S12_EEEEENS4_23SM90_TMA_LOAD_MULTICASTENS4_14ComposedLayoutINS4_7SwizzleILi1ELi4ELi3EEENS4_18smem_ptr_flag_bitsILi8EEENSX_INS5_IJNSA_ILi8EEESH_EEENS5_IJSH_SB_EEEEEEEvNS4_8identityENS4_13SM90_TMA_LOADES1F_vS1G_EENS_8epilogue10collective18CollectiveEpilogueINS1J_23Sm100TmaWarpSpecializedILi2ELi2ELi32ELb0ELb0EEEJSI_NS5_IJNSX_ISF_SB_EES1O_EEESJ_SK_SJ_SK_NS1J_6fusion15FusionCallbacksIS1N_NS1Q_17LinearCombinationISJ_fSJ_fLNS_15FloatRoundStyleE2EEESI_S1P_JEEENS4_5SM1004TMEM4LOAD26SM100_TMEM_LOAD_16dp32b32xES1H_NS16_INS17_ILi2ELi4ELi3EEES1A_NSX_INS5_IJS1B_SF_EEENS5_IJSF_SB_EEEEEEENS4_39AutoVectorizingCopyWithAssumedAlignmentILi128EEENS4_14SM90_TMA_STOREES24_S26_S26_EEEvvEEEEvNT_6ParamsE) ;  /* 0xffffff5c02c07950 */ /* 0x000fea0003c3ffff */
.L_x_239:
[----:B------:R-:W-:-:S00]  /*a100*/  BRA `(.L_x_239) ;  /* 0xfffffffc00fc7947 */ /* 0x000fc0000383ffff */
[----:B------:R-:W-:-:S00]  /*a110*/  NOP ;  /* 0x0000000000007918 */ /* 0x000fc00000000000 */
        /* <DEDUP_REMOVED lines=14> */
.L_x_240:


//--------------------- .nv.global.init           --------------------------
	.section	.nv.global.init,"aw",@progbits
.nv.global.init:
	.type		$str$27,@object
	.size		$str$27,($str$28 - $str$27)
$str$27:
        /*0000*/ 	.byte	0x28, 0x61, 0x64, 0x64, 0x72, 0x65, 0x73, 0x73, 0x20, 0x26, 0x20, 0x6d, 0x61, 0x73, 0x6b, 0x29
        /*0010*/ 	.byte	0x20, 0x3d, 0x3d, 0x20, 0x30, 0x00
	.type		$str$28,@object
	.size		$str$28,($str$26 - $str$28)
$str$28:
        /*0016*/ 	.byte	0x2f, 0x74, 0x6d, 0x70, 0x2f, 0x63, 0x75, 0x74, 0x6c, 0x61, 0x73, 0x73, 0x5f, 0x73, 0x77, 0x65
        /*0026*/ 	.byte	0x65, 0x70, 0x5f, 0x73, 0x72, 0x63, 0x2f, 0x69, 0x6e, 0x63, 0x6c, 0x75, 0x64, 0x65, 0x2f, 0x63
        /*0036*/ 	.byte	0x75, 0x74, 0x65, 0x2f, 0x70, 0x6f, 0x69, 0x6e, 0x74, 0x65, 0x72, 0x5f, 0x66, 0x6c, 0x61, 0x67
        /*0046*/ 	.byte	0x67, 0x65, 0x64, 0x2e, 0x68, 0x70, 0x70, 0x00
	.type		$str$26,@object
	.size		$str$26,($str$25 - $str$26)
$str$26:
        /*004e*/ 	.byte	0x2f, 0x74, 0x6d, 0x70, 0x2f, 0x63, 0x75, 0x74, 0x6c, 0x61, 0x73, 0x73, 0x5f, 0x73, 0x77, 0x65
        /*005e*/ 	.byte	0x65, 0x70, 0x5f, 0x73, 0x72, 0x63, 0x2f, 0x69, 0x6e, 0x63, 0x6c, 0x75, 0x64, 0x65, 0x2f, 0x63
        /*006e*/ 	.byte	0x75, 0x74, 0x65, 0x2f, 0x61, 0x74, 0x6f, 0x6d, 0x2f, 0x63, 0x6f, 0x70, 0x79, 0x5f, 0x74, 0x72
        /*007e*/ 	.byte	0x61, 0x69, 0x74, 0x73, 0x5f, 0x73, 0x6d, 0x31, 0x30, 0x30, 0x2e, 0x68, 0x70, 0x70, 0x00
	.type		$str$25,@object
	.size		$str$25,(__unnamed_1 - $str$25)
$str$25:
        /*008d*/ 	.byte	0x28, 0x28, 0x75, 0x69, 0x6e, 0x74, 0x33, 0x32, 0x5f, 0x74, 0x28, 0x74, 0x68, 0x72, 0x65, 0x61
        /*009d*/ 	.byte	0x64, 0x49, 0x64, 0x78, 0x2e, 0x78, 0x29, 0x20, 0x2f, 0x20, 0x33, 0x32, 0x29, 0x20, 0x25, 0x20
        /*00ad*/ 	.byte	0x34, 0x29, 0x20, 0x3d, 0x3d, 0x20, 0x28, 0x28, 0x28, 0x74, 0x6d, 0x65, 0x6d, 0x5f, 0x61, 0x64
        /*00bd*/ 	.byte	0x64, 0x72, 0x20, 0x3e, 0x3e, 0x20, 0x31, 0x36, 0x29, 0x20, 0x2f, 0x20, 0x33, 0x32, 0x29, 0x20
        /*00cd*/ 	.byte	0x25, 0x20, 0x34, 0x29, 0x00
	.type		__unnamed_1,@object
	.size		__unnamed_1,(__unnamed_2 - __unnamed_1)
__unnamed_1:
        /*00d2*/ 	.byte	0x61, 0x75, 0x74, 0x6f, 0x20, 0x63, 0x75, 0x74, 0x65, 0x3a, 0x3a, 0x61, 0x73, 0x5f, 0x70, 0x6f
        /* <DEDUP_REMOVED lines=24> */
        /*0262*/ 	.byte	0x3c, 0x34, 0x30, 0x39, 0x36, 0x3e, 0x3e, 0x3e, 0x3e, 0x5d, 0x00
	.type		__unnamed_2,@object
	.size		__unnamed_2,(.L_2 - __unnamed_2)
__unnamed_2:
        /* <DEDUP_REMOVED lines=40> */
        /*04ed*/ 	.byte	0x74, 0x65, 0x3a, 0x3a, 0x43, 0x3c, 0x30, 0x3e, 0x3e, 0x3e, 0x3e, 0x5d, 0x00
.L_2:


//--------------------- .nv.shared._ZN7cutlass13device_kernelINS_4gemm6kernel13GemmUniversalIN4cute5tupleIJiiiiEEENS1_10collective13CollectiveMmaINS1_35MainloopSm100TmaUmmaWarpSpecializedILi34ELi2ELi4ENS5_IJNS4_1CILi1EEENSA_ILi2EEESB_EEEEENS5_IJNSA_ILi64EEENSA_ILi128EEENSA_ILi32EEEEEENS_12float_e4m3_tENS5_IJlSB_lEEESJ_SK_NS4_8TiledMMAINS4_8MMA_AtomIJNS4_10MMA_TraitsINS4_19SM100_MMA_F8F6F4_SSEJSJ_SJ_fSF_SG_NS4_17integral_constantINS4_4UMMA5MajorELSR_0EEESS_NSP_INSQ_7ScaleInELST_0EEESU_EEEEEENS4_6LayoutINS5_IJSB_SB_SB_EEENS5_IJNSA_ILi0EEESZ_SZ_EEEEENS5_IJNS4_10UnderscoreES12_S12_EEEEENS4_23SM90_TMA_LOAD_MULTICASTENS4_14ComposedLayoutINS4_7SwizzleILi1ELi4ELi3EEENS4_18smem_ptr_flag_bitsILi8EEENSX_INS5_IJNSA_ILi8EEESH_EEENS5_IJSH_SB_EEEEEEEvNS4_8identityENS4_13SM90_TMA_LOADES1F_vS1G_EENS_8epilogue10collective18CollectiveEpilogueINS1J_23Sm100TmaWarpSpecializedILi2ELi2ELi32ELb0ELb0EEEJSI_NS5_IJNSX_ISF_SB_EES1O_EEESJ_SK_SJ_SK_NS1J_6fusion15FusionCallbacksIS1N_NS1Q_17LinearCombinationISJ_fSJ_fLNS_15FloatRoundStyleE2EEESI_S1P_JEEENS4_5SM1004TMEM4LOAD26SM100_TMEM_LOAD_16dp32b32xES1H_NS16_INS17_ILi2ELi4ELi3EEES1A_NSX_INS5_IJS1B_SF_EEENS5_IJSF_SB_EEEEEEENS4_39AutoVectorizingCopyWithAssumedAlignmentILi128EEENS4_14SM90_TMA_STOREES24_S26_S26_EEEvvEEEEvNT_6ParamsE --------------------------
	.section	.nv.shared._ZN7cutlass13device_kernelINS_4gemm6kernel13GemmUniversalIN4cute5tupleIJiiiiEEENS1_10collective13CollectiveMmaINS1_35MainloopSm100TmaUmmaWarpSpecializedILi34ELi2ELi4ENS5_IJNS4_1CILi1EEENSA_ILi2EEESB_EEEEENS5_IJNSA_ILi64EEENSA_ILi128EEENSA_ILi32EEEEEENS_12float_e4m3_tENS5_IJlSB_lEEESJ_SK_NS4_8TiledMMAINS4_8MMA_AtomIJNS4_10MMA_TraitsINS4_19SM100_MMA_F8F6F4_SSEJSJ_SJ_fSF_SG_NS4_17integral_constantINS4_4UMMA5MajorELSR_0EEESS_NSP_INSQ_7ScaleInELST_0EEESU_EEEEEENS4_6LayoutINS5_IJSB_SB_SB_EEENS5_IJNSA_ILi0EEESZ_SZ_EEEEENS5_IJNS4_10UnderscoreES12_S12_EEEEENS4_23SM90_TMA_LOAD_MULTICASTENS4_14ComposedLayoutINS4_7SwizzleILi1ELi4ELi3EEENS4_18smem_ptr_flag_bitsILi8EEENSX_INS5_IJNSA_ILi8EEESH_EEENS5_IJSH_SB_EEEEEEEvNS4_8identityENS4_13SM90_TMA_LOADES1F_vS1G_EENS_8epilogue10collective18CollectiveEpilogueINS1J_23Sm100TmaWarpSpecializedILi2ELi2ELi32ELb0ELb0EEEJSI_NS5_IJNSX_ISF_SB_EES1O_EEESJ_SK_SJ_SK_NS1J_6fusion15FusionCallbacksIS1N_NS1Q_17LinearCombinationISJ_fSJ_fLNS_15FloatRoundStyleE2EEESI_S1P_JEEENS4_5SM1004TMEM4LOAD26SM100_TMEM_LOAD_16dp32b32xES1H_NS16_INS17_ILi2ELi4ELi3EEES1A_NSX_INS5_IJS1B_SF_EEENS5_IJSF_SB_EEEEEEENS4_39AutoVectorizingCopyWithAssumedAlignmentILi128EEENS4_14SM90_TMA_STOREES24_S26_S26_EEEvvEEEEvNT_6ParamsE,"aw",@nobits
	.sectionflags	@""
	.align	16
	.zero		1024


//--------------------- .nv.shared.reserved.0     --------------------------
	.section	.nv.shared.reserved.0,"aw",@nobits
	.weak		__nv_reservedSMEM_offset_0_alias
	.size		__nv_reservedSMEM_offset_0_alias, 0, 64
	.other		__nv_reservedSMEM_offset_0_alias,@"STO_CUDA_RESERVED_SHARED STV_DEFAULT"
__nv_reservedSMEM_offset_0_alias:
	.zero		0
.nv.shared.reserved.0:
	.zero		64
	.weak		__nv_reservedSMEM_tcgen05_partition
	.type		__nv_reservedSMEM_tcgen05_partition,@object
	.size		__nv_reservedSMEM_tcgen05_partition,(.L_0 - __nv_reservedSMEM_tcgen05_partition)
__nv_reservedSMEM_tcgen05_partition:
	.zero		32
.L_0:


//--------------------- .nv.global                --------------------------
	.section	.nv.global,"aw",@nobits
.nv.global:
	.type		_ZN39_INTERNAL_94f49fba_4_k_cu_a4713dde_72954cute1_E,@object
	.size		_ZN39_INTERNAL_94f49fba_4_k_cu_a4713dde_72954cute1_E,(_ZN39_INTERNAL_94f49fba_4_k_cu_a4713dde_72954cuda3std3__45__cpo6cbeginE - _ZN39_INTERNAL_94f49fba_4_k_cu_a4713dde_72954cute1_E)
_ZN39_INTERNAL_94f49fba_4_k_cu_a4713dde_72954cute1_E:
	.zero		1
	.type		_ZN39_INTERNAL_94f49fba_4_k_cu_a4713dde_72954cuda3std3__45__cpo6cbeginE,@object
	.size		_ZN39_INTERNAL_94f49fba_4_k_cu_a4713dde_72954cuda3std3__45__cpo6cbeginE,(_ZN39_INTERNAL_94f49fba_4_k_cu_a4713dde_72954cuda3std3__48in_placeE - _ZN39_INTERNAL_94f49fba_4_k_cu_a4713dde_72954cuda3std3__45__cpo6cbeginE)
_ZN39_INTERNAL_94f49fba_4_k_cu_a4713dde_72954cuda3std3__45__cpo6cbeginE:
	.zero		1
	.type		_ZN39_INTERNAL_94f49fba_4_k_cu_a4713dde_72954cuda3std3__48in_placeE,@object
	.size		_ZN39_INTERNAL_94f49fba_4_k_cu_a4713dde_72954cuda3std3__48in_placeE,(_ZN39_INTERNAL_94f49fba_4_k_cu_a4713dde_72954cuda3std6ranges3__45__cpo9iter_moveE - _ZN39_INTERNAL_94f49fba_4_k_cu_a4713dde_72954cuda3std3__48in_placeE)
_ZN39_INTERNAL_94f49fba_4_k_cu_a4713dde_72954cuda3std3__48in_placeE:
	.zero		1
	.type		_ZN39_INTERNAL_94f49fba_4_k_cu_a4713dde_72954cuda3std6ranges3__45__cpo9iter_moveE,@object
	.size		_ZN39_INTERNAL_94f49fba_4_k_cu_a4713dde_72954cuda3std6ranges3__45__cpo9iter_moveE,(_ZN39_INTERNAL_94f49fba_4_k_cu_a4713dde_72954cuda3std3__45__cpo5beginE - _ZN39_INTERNAL_94f49fba_4_k_cu_a4713dde_72954cuda3std6ranges3__45__cpo9iter_moveE)
_ZN39_INTERNAL_94f49fba_4_k_cu_a4713dde_72954cuda3std6ranges3__45__cpo9iter_moveE:
	.zero		1
	.type		_ZN39_INTERNAL_94f49fba_4_k_cu_a4713dde_72954cuda3std3__45__cpo5beginE,@object
	.size		_ZN39_INTERNAL_94f49fba_4_k_cu_a4713dde_72954cuda3std3__45__cpo5beginE,(_ZN39_INTERNAL_94f49fba_4_k_cu_a4713dde_72954cuda3std3__441_GLOBAL__N__94f49fba_4_k_cu_a4713dde_72956ignoreE - _ZN39_INTERNAL_94f49fba_4_k_cu_a4713dde_72954cuda3std3__45__cpo5beginE)
_ZN39_INTERNAL_94f49fba_4_k_cu_a4713dde_72954cuda3std3__45__cpo5beginE:
	.zero		1
	.type		_ZN39_INTERNAL_94f49fba_4_k_cu_a4713dde_72954cuda3std3__441_GLOBAL__N__94f49fba_4_k_cu_a4713dde_72956ignoreE,@object
	.size		_ZN39_INTERNAL_94f49fba_4_k_cu_a4713dde_72954cuda3std3__441_GLOBAL__N__94f49fba_4_k_cu_a4713dde_72956ignoreE,(_ZN39_INTERNAL_94f49fba_4_k_cu_a4713dde_72954cute7productE - _ZN39_INTERNAL_94f49fba_4_k_cu_a4713dde_72954cuda3std3__441_GLOBAL__N__94f49fba_4_k_cu_a4713dde_72956ignoreE)
_ZN39_INTERNAL_94f49fba_4_k_cu_a4713dde_72954cuda3std3__441_GLOBAL__N__94f49fba_4_k_cu_a4713dde_72956ignoreE:
	.zero		1
	.type		_ZN39_INTERNAL_94f49fba_4_k_cu_a4713dde_72954cute7productE,@object
	.size		_ZN39_INTERNAL_94f49fba_4_k_cu_a4713dde_72954cute7productE,(_ZN39_INTERNAL_94f49fba_4_k_cu_a4713dde_72954cuda3std3__45__cpo3endE - _ZN39_INTERNAL_94f49fba_4_k_cu_a4713dde_72954cute7productE)
_ZN39_INTERNAL_94f49fba_4_k_cu_a4713dde_72954cute7productE:
	.zero		1
	.type		_ZN39_INTERNAL_94f49fba_4_k_cu_a4713dde_72954cuda3std3__45__cpo3endE,@object
	.size		_ZN39_INTERNAL_94f49fba_4_k_cu_a4713dde_72954cuda3std3__45__cpo3endE,(_ZN39_INTERNAL_94f49fba_4_k_cu_a4713dde_72954cuda3std3__419piecewise_constructE - _ZN39_INTERNAL_94f49fba_4_k_cu_a4713dde_72954cuda3std3__45__cpo3endE)
_ZN39_INTERNAL_94f49fba_4_k_cu_a4713dde_72954cuda3std3__45__cpo3endE:
	.zero		1
	.type		_ZN39_INTERNAL_94f49fba_4_k_cu_a4713dde_72954cuda3std3__419piecewise_constructE,@object
	.size		_ZN39_INTERNAL_94f49fba_4_k_cu_a4713dde_72954cuda3std3__419piecewise_constructE,(_ZN39_INTERNAL_94f49fba_4_k_cu_a4713dde_72954cuda3std3__45__cpo4cendE - _ZN39_INTERNAL_94f49fba_4_k_cu_a4713dde_72954cuda3std3__419piecewise_constructE)
_ZN39_INTERNAL_94f49fba_4_k_cu_a4713dde_72954cuda3std3__419piecewise_constructE:
	.zero		1
	.type		_ZN39_INTERNAL_94f49fba_4_k_cu_a4713dde_72954cuda3std3__45__cpo4cendE,@object
	.size		_ZN39_INTERNAL_94f49fba_4_k_cu_a4713dde_72954cuda3std3__45__cpo4cendE,(_ZN39_INTERNAL_94f49fba_4_k_cu_a4713dde_72954cuda3std6ranges3__45__cpo4swapE - _ZN39_INTERNAL_94f49fba_4_k_cu_a4713dde_72954cuda3std3__45__cpo4cendE)
_ZN39_INTERNAL_94f49fba_4_k_cu_a4713dde_72954cuda3std3__45__cpo4cendE:
	.zero		1
	.type		_ZN39_INTERNAL_94f49fba_4_k_cu_a4713dde_72954cuda3std6ranges3__45__cpo4swapE,@object
	.size		_ZN39_INTERNAL_94f49fba_4_k_cu_a4713dde_72954cuda3std6ranges3__45__cpo4swapE,(.L_10 - _ZN39_INTERNAL_94f49fba_4_k_cu_a4713dde_72954cuda3std6ranges3__45__cpo4swapE)
_ZN39_INTERNAL_94f49fba_4_k_cu_a4713dde_72954cuda3std6ranges3__45__cpo4swapE:
	.zero		1
.L_10:


//--------------------- .nv.constant0._ZN7cutlass13device_kernelINS_4gemm6kernel13GemmUniversalIN4cute5tupleIJiiiiEEENS1_10collective13CollectiveMmaINS1_35MainloopSm100TmaUmmaWarpSpecializedILi34ELi2ELi4ENS5_IJNS4_1CILi1EEENSA_ILi2EEESB_EEEEENS5_IJNSA_ILi64EEENSA_ILi128EEENSA_ILi32EEEEEENS_12float_e4m3_tENS5_IJlSB_lEEESJ_SK_NS4_8TiledMMAINS4_8MMA_AtomIJNS4_10MMA_TraitsINS4_19SM100_MMA_F8F6F4_SSEJSJ_SJ_fSF_SG_NS4_17integral_constantINS4_4UMMA5MajorELSR_0EEESS_NSP_INSQ_7ScaleInELST_0EEESU_EEEEEENS4_6LayoutINS5_IJSB_SB_SB_EEENS5_IJNSA_ILi0EEESZ_SZ_EEEEENS5_IJNS4_10UnderscoreES12_S12_EEEEENS4_23SM90_TMA_LOAD_MULTICASTENS4_14ComposedLayoutINS4_7SwizzleILi1ELi4ELi3EEENS4_18smem_ptr_flag_bitsILi8EEENSX_INS5_IJNSA_ILi8EEESH_EEENS5_IJSH_SB_EEEEEEEvNS4_8identityENS4_13SM90_TMA_LOADES1F_vS1G_EENS_8epilogue10collective18CollectiveEpilogueINS1J_23Sm100TmaWarpSpecializedILi2ELi2ELi32ELb0ELb0EEEJSI_NS5_IJNSX_ISF_SB_EES1O_EEESJ_SK_SJ_SK_NS1J_6fusion15FusionCallbacksIS1N_NS1Q_17LinearCombinationISJ_fSJ_fLNS_15FloatRoundStyleE2EEESI_S1P_JEEENS4_5SM1004TMEM4LOAD26SM100_TMEM_LOAD_16dp32b32xES1H_NS16_INS17_ILi2ELi4ELi3EEES1A_NSX_INS5_IJS1B_SF_EEENS5_IJSF_SB_EEEEEEENS4_39AutoVectorizingCopyWithAssumedAlignmentILi128EEENS4_14SM90_TMA_STOREES24_S26_S26_EEEvvEEEEvNT_6ParamsE --------------------------
	.section	.nv.constant0._ZN7cutlass13device_kernelINS_4gemm6kernel13GemmUniversalIN4cute5tupleIJiiiiEEENS1_10collective13CollectiveMmaINS1_35MainloopSm100TmaUmmaWarpSpecializedILi34ELi2ELi4ENS5_IJNS4_1CILi1EEENSA_ILi2EEESB_EEEEENS5_IJNSA_ILi64EEENSA_ILi128EEENSA_ILi32EEEEEENS_12float_e4m3_tENS5_IJlSB_lEEESJ_SK_NS4_8TiledMMAINS4_8MMA_AtomIJNS4_10MMA_TraitsINS4_19SM100_MMA_F8F6F4_SSEJSJ_SJ_fSF_SG_NS4_17integral_constantINS4_4UMMA5MajorELSR_0EEESS_NSP_INSQ_7ScaleInELST_0EEESU_EEEEEENS4_6LayoutINS5_IJSB_SB_SB_EEENS5_IJNSA_ILi0EEESZ_SZ_EEEEENS5_IJNS4_10UnderscoreES12_S12_EEEEENS4_23SM90_TMA_LOAD_MULTICASTENS4_14ComposedLayoutINS4_7SwizzleILi1ELi4ELi3EEENS4_18smem_ptr_flag_bitsILi8EEENSX_INS5_IJNSA_ILi8EEESH_EEENS5_IJSH_SB_EEEEEEEvNS4_8identityENS4_13SM90_TMA_LOADES1F_vS1G_EENS_8epilogue10collective18CollectiveEpilogueINS1J_23Sm100TmaWarpSpecializedILi2ELi2ELi32ELb0ELb0EEEJSI_NS5_IJNSX_ISF_SB_EES1O_EEESJ_SK_SJ_SK_NS1J_6fusion15FusionCallbacksIS1N_NS1Q_17LinearCombinationISJ_fSJ_fLNS_15FloatRoundStyleE2EEESI_S1P_JEEENS4_5SM1004TMEM4LOAD26SM100_TMEM_LOAD_16dp32b32xES1H_NS16_INS17_ILi2ELi4ELi3EEES1A_NSX_INS5_IJS1B_SF_EEENS5_IJSF_SB_EEEEEEENS4_39AutoVectorizingCopyWithAssumedAlignmentILi128EEENS4_14SM90_TMA_STOREES24_S26_S26_EEEvvEEEEvNT_6ParamsE,"a",@progbits
	.sectionflags	@""
	.align	4
.nv.constant0._ZN7cutlass13device_kernelINS_4gemm6kernel13GemmUniversalIN4cute5tupleIJiiiiEEENS1_10collective13CollectiveMmaINS1_35MainloopSm100TmaUmmaWarpSpecializedILi34ELi2ELi4ENS5_IJNS4_1CILi1EEENSA_ILi2EEESB_EEEEENS5_IJNSA_ILi64EEENSA_ILi128EEENSA_ILi32EEEEEENS_12float_e4m3_tENS5_IJlSB_lEEESJ_SK_NS4_8TiledMMAINS4_8MMA_AtomIJNS4_10MMA_TraitsINS4_19SM100_MMA_F8F6F4_SSEJSJ_SJ_fSF_SG_NS4_17integral_constantINS4_4UMMA5MajorELSR_0EEESS_NSP_INSQ_7ScaleInELST_0EEESU_EEEEEENS4_6LayoutINS5_IJSB_SB_SB_EEENS5_IJNSA_ILi0EEESZ_SZ_EEEEENS5_IJNS4_10UnderscoreES12_S12_EEEEENS4_23SM90_TMA_LOAD_MULTICASTENS4_14ComposedLayoutINS4_7SwizzleILi1ELi4ELi3EEENS4_18smem_ptr_flag_bitsILi8EEENSX_INS5_IJNSA_ILi8EEESH_EEENS5_IJSH_SB_EEEEEEEvNS4_8identityENS4_13SM90_TMA_LOADES1F_vS1G_EENS_8epilogue10collective18CollectiveEpilogueINS1J_23Sm100TmaWarpSpecializedILi2ELi2ELi32ELb0ELb0EEEJSI_NS5_IJNSX_ISF_SB_EES1O_EEESJ_SK_SJ_SK_NS1J_6fusion15FusionCallbacksIS1N_NS1Q_17LinearCombinationISJ_fSJ_fLNS_15FloatRoundStyleE2EEESI_S1P_JEEENS4_5SM1004TMEM4LOAD26SM100_TMEM_LOAD_16dp32b32xES1H_NS16_INS17_ILi2ELi4ELi3EEES1A_NSX_INS5_IJS1B_SF_EEENS5_IJSF_SB_EEEEEEENS4_39AutoVectorizingCopyWithAssumedAlignmentILi128EEENS4_14SM90_TMA_STOREES24_S26_S26_EEEvvEEEEvNT_6ParamsE:
	.zero		2944


//--------------------- SYMBOLS --------------------------

	.type		.nv.reservedSmem.offset0,@object
	.size		.nv.reservedSmem.offset0,0x4
	.type		.nv.reservedSmem.cap,@object
	.size		.nv.reservedSmem.cap,0x4
	.type		__assertfail,@function
